//
// Generated by NVIDIA NVVM Compiler
//
// Compiler Build ID: CL-36424714
// Cuda compilation tools, release 13.0, V13.0.88
// Based on NVVM 20.0.0
//

.version 9.0
.target sm_100
.address_size 64

	// .globl	_Z11makeHVectoriPfS_
// _ZZ11makeHVectoriPfS_E4beta has been demoted
// _ZZ11makeHVectoriPfS_E4sums has been demoted

.visible .entry _Z11makeHVectoriPfS_(
	.param .u32 _Z11makeHVectoriPfS__param_0,
	.param .u64 .ptr .align 1 _Z11makeHVectoriPfS__param_1,
	.param .u64 .ptr .align 1 _Z11makeHVectoriPfS__param_2
)
{
	.reg .pred 	%p<21>;
	.reg .b32 	%r<52>;
	.reg .b32 	%f<54>;
	.reg .b64 	%rd<35>;
	// demoted variable
	.shared .align 4 .f32 _ZZ11makeHVectoriPfS_E4beta;
	// demoted variable
	.shared .align 4 .b8 _ZZ11makeHVectoriPfS_E4sums[2048];
	ld.param.u32 	%r23, [_Z11makeHVectoriPfS__param_0];
	ld.param.u64 	%rd21, [_Z11makeHVectoriPfS__param_1];
	ld.param.u64 	%rd22, [_Z11makeHVectoriPfS__param_2];
	cvta.to.global.u64 	%rd1, %rd22;
	cvta.to.global.u64 	%rd2, %rd21;
	mov.u32 	%r51, %tid.x;
	setp.ge.u32 	%p1, %r51, %r23;
	@%p1 bra 	$L__BB0_25;
	setp.ge.s32 	%p2, %r51, %r23;
	mov.f32 	%f52, 0f00000000;
	@%p2 bra 	$L__BB0_12;
	not.b32 	%r24, %r51;
	add.s32 	%r2, %r23, %r24;
	and.b32  	%r25, %r2, 1536;
	setp.eq.s32 	%p3, %r25, 1536;
	mov.f32 	%f52, 0f00000000;
	mov.u32 	%r46, %r51;
	@%p3 bra 	$L__BB0_7;
	mul.wide.u32 	%rd23, %r51, 4;
	add.s64 	%rd30, %rd1, %rd23;
	add.s64 	%rd29, %rd2, %rd23;
	shr.u32 	%r26, %r2, 9;
	add.s32 	%r27, %r26, 1;
	and.b32  	%r28, %r27, 3;
	neg.s32 	%r44, %r28;
	mov.f32 	%f52, 0f00000000;
	mov.u32 	%r46, %r51;
$L__BB0_4:
	.pragma "nounroll";
	or.b32  	%r29, %r46, %r51;
	setp.eq.s32 	%p4, %r29, 0;
	@%p4 bra 	$L__BB0_6;
	ld.global.f32 	%f16, [%rd29];
	st.global.f32 	[%rd30], %f16;
	fma.rn.f32 	%f52, %f16, %f16, %f52;
$L__BB0_6:
	add.s32 	%r46, %r46, 512;
	add.s64 	%rd30, %rd30, 2048;
	add.s64 	%rd29, %rd29, 2048;
	add.s32 	%r44, %r44, 1;
	setp.ne.s32 	%p5, %r44, 0;
	@%p5 bra 	$L__BB0_4;
$L__BB0_7:
	setp.lt.u32 	%p6, %r2, 1536;
	@%p6 bra 	$L__BB0_12;
	mul.wide.u32 	%rd24, %r46, 4;
	add.s64 	%rd25, %rd24, 4096;
	add.s64 	%rd32, %rd2, %rd25;
	add.s64 	%rd31, %rd1, %rd25;
$L__BB0_9:
	or.b32  	%r30, %r46, %r51;
	setp.eq.s32 	%p7, %r30, 0;
	@%p7 bra 	$L__BB0_11;
	ld.global.f32 	%f17, [%rd32+-4096];
	st.global.f32 	[%rd31+-4096], %f17;
	fma.rn.f32 	%f52, %f17, %f17, %f52;
$L__BB0_11:
	ld.global.f32 	%f18, [%rd32+-2048];
	st.global.f32 	[%rd31+-2048], %f18;
	fma.rn.f32 	%f19, %f18, %f18, %f52;
	ld.global.f32 	%f20, [%rd32];
	st.global.f32 	[%rd31], %f20;
	fma.rn.f32 	%f21, %f20, %f20, %f19;
	ld.global.f32 	%f22, [%rd32+2048];
	st.global.f32 	[%rd31+2048], %f22;
	fma.rn.f32 	%f52, %f22, %f22, %f21;
	add.s32 	%r46, %r46, 2048;
	add.s64 	%rd32, %rd32, 8192;
	add.s64 	%rd31, %rd31, 8192;
	setp.lt.s32 	%p8, %r46, %r23;
	@%p8 bra 	$L__BB0_9;
$L__BB0_12:
	shl.b32 	%r31, %r51, 2;
	mov.u32 	%r32, _ZZ11makeHVectoriPfS_E4sums;
	add.s32 	%r11, %r32, %r31;
	st.shared.f32 	[%r11], %f52;
	bar.sync 	0;
	mov.u32 	%r48, %ntid.x;
	setp.lt.u32 	%p9, %r48, 2;
	@%p9 bra 	$L__BB0_16;
$L__BB0_13:
	shr.u32 	%r14, %r48, 1;
	add.s32 	%r34, %r14, %r51;
	setp.ge.u32 	%p10, %r51, %r14;
	setp.ge.s32 	%p11, %r34, %r23;
	or.pred  	%p12, %p10, %p11;
	@%p12 bra 	$L__BB0_15;
	shl.b32 	%r35, %r14, 2;
	add.s32 	%r36, %r11, %r35;
	ld.shared.f32 	%f23, [%r36];
	ld.shared.f32 	%f24, [%r11];
	add.f32 	%f25, %f23, %f24;
	st.shared.f32 	[%r11], %f25;
$L__BB0_15:
	bar.sync 	0;
	setp.gt.u32 	%p13, %r48, 3;
	mov.u32 	%r48, %r14;
	@%p13 bra 	$L__BB0_13;
$L__BB0_16:
	setp.ne.s32 	%p14, %r51, 0;
	@%p14 bra 	$L__BB0_18;
	ld.global.f32 	%f26, [%rd2];
	ld.shared.f32 	%f27, [_ZZ11makeHVectoriPfS_E4sums];
	fma.rn.f32 	%f28, %f26, %f26, %f27;
	sqrt.rn.f32 	%f29, %f28;
	setp.gt.f32 	%p15, %f26, 0f00000000;
	neg.f32 	%f30, %f29;
	selp.f32 	%f31, %f29, %f30, %p15;
	add.f32 	%f32, %f26, %f31;
	st.global.f32 	[%rd1], %f32;
	fma.rn.f32 	%f33, %f32, %f32, %f27;
	mov.f32 	%f34, 0f40000000;
	div.rn.f32 	%f35, %f34, %f33;
	sqrt.rn.f32 	%f36, %f35;
	st.shared.f32 	[_ZZ11makeHVectoriPfS_E4beta], %f36;
$L__BB0_18:
	setp.ge.s32 	%p16, %r51, %r23;
	bar.sync 	0;
	@%p16 bra 	$L__BB0_25;
	ld.shared.f32 	%f11, [_ZZ11makeHVectoriPfS_E4beta];
	not.b32 	%r37, %r51;
	add.s32 	%r15, %r23, %r37;
	and.b32  	%r38, %r15, 1536;
	setp.eq.s32 	%p17, %r38, 1536;
	@%p17 bra 	$L__BB0_22;
	shr.u32 	%r39, %r15, 9;
	add.s32 	%r40, %r39, 1;
	and.b32  	%r41, %r40, 3;
	mul.wide.u32 	%rd26, %r51, 4;
	add.s64 	%rd33, %rd1, %rd26;
	neg.s32 	%r49, %r41;
	shl.b32 	%r42, %r40, 9;
	and.b32  	%r43, %r42, 1536;
	add.s32 	%r51, %r51, %r43;
$L__BB0_21:
	.pragma "nounroll";
	ld.global.f32 	%f37, [%rd33];
	mul.f32 	%f38, %f11, %f37;
	st.global.f32 	[%rd33], %f38;
	add.s64 	%rd33, %rd33, 2048;
	add.s32 	%r49, %r49, 1;
	setp.ne.s32 	%p18, %r49, 0;
	@%p18 bra 	$L__BB0_21;
$L__BB0_22:
	setp.lt.u32 	%p19, %r15, 1536;
	@%p19 bra 	$L__BB0_25;
	mul.wide.u32 	%rd27, %r51, 4;
	add.s64 	%rd28, %rd27, %rd1;
	add.s64 	%rd34, %rd28, 4096;
$L__BB0_24:
	ld.global.f32 	%f39, [%rd34+-4096];
	mul.f32 	%f40, %f11, %f39;
	st.global.f32 	[%rd34+-4096], %f40;
	ld.global.f32 	%f41, [%rd34+-2048];
	mul.f32 	%f42, %f11, %f41;
	st.global.f32 	[%rd34+-2048], %f42;
	ld.global.f32 	%f43, [%rd34];
	mul.f32 	%f44, %f11, %f43;
	st.global.f32 	[%rd34], %f44;
	ld.global.f32 	%f45, [%rd34+2048];
	mul.f32 	%f46, %f11, %f45;
	st.global.f32 	[%rd34+2048], %f46;
	add.s32 	%r51, %r51, 2048;
	add.s64 	%rd34, %rd34, 8192;
	setp.lt.s32 	%p20, %r51, %r23;
	@%p20 bra 	$L__BB0_24;
$L__BB0_25:
	ret;

}


// ===== COMPILED SASS (sm_100) =====

	.target	sm_100

	.elftype	@"ET_EXEC"


//--------------------- .note.nv.tkinfo           --------------------------
	.section	.note.nv.tkinfo,"",@"SHT_NOTE"
	.sectionflags	@"SHF_NOTE_NV_TKINFO"
	.tkinfo
        /*0018*/ 	.word	0x00000002
        /*0030*/ 	.string	""
        /*0030*/ 	.string	"ptxas"
        /*0030*/ 	.string	"Cuda compilation tools, release 13.0, V13.0.88"
        /*0030*/ 	.string	"Build cuda_13.0.r13.0/compiler.36424714_0"
        /*0030*/ 	.string	"-arch sm_100 -m 64 "



//--------------------- .note.nv.cuinfo           --------------------------
	.section	.note.nv.cuinfo,"",@"SHT_NOTE"
	.sectionflags	@"SHF_NOTE_NV_CUINFO"
        /*0018*/ 	.short	0x0002
        /*001a*/ 	.short	0x0064
        /*001c*/ 	.short	0x0082
	.zero		2


//--------------------- .nv.info                  --------------------------
	.section	.nv.info,"",@"SHT_CUDA_INFO"
	.align	4


	//----- nvinfo : EIATTR_REGCOUNT
	.align		4
        /*0000*/ 	.byte	0x04, 0x2f
        /*0002*/ 	.short	(.L_1 - .L_0)
	.align		4
.L_0:
        /*0004*/ 	.word	index@(_Z11makeHVectoriPfS_)
        /*0008*/ 	.word	0x00000020


	//----- nvinfo : EIATTR_FRAME_SIZE
	.align		4
.L_1:
        /*000c*/ 	.byte	0x04, 0x11
        /*000e*/ 	.short	(.L_3 - .L_2)
	.align		4
.L_2:
        /*0010*/ 	.word	index@($__internal_1_$__cuda_sm3x_div_rn_noftz_f32_slowpath)
        /*0014*/ 	.word	0x00000000


	//----- nvinfo : EIATTR_FRAME_SIZE
	.align		4
.L_3:
        /*0018*/ 	.byte	0x04, 0x11
        /*001a*/ 	.short	(.L_5 - .L_4)
	.align		4
.L_4:
        /*001c*/ 	.word	index@($__internal_0_$__cuda_sm20_sqrt_rn_f32_slowpath)
        /*0020*/ 	.word	0x00000000


	//----- nvinfo : EIATTR_FRAME_SIZE
	.align		4
.L_5:
        /*0024*/ 	.byte	0x04, 0x11
        /*0026*/ 	.short	(.L_7 - .L_6)
	.align		4
.L_6:
        /*0028*/ 	.word	index@(_Z11makeHVectoriPfS_)
        /*002c*/ 	.word	0x00000000


	//----- nvinfo : EIATTR_MIN_STACK_SIZE
	.align		4
.L_7:
        /*0030*/ 	.byte	0x04, 0x12
        /*0032*/ 	.short	(.L_9 - .L_8)
	.align		4
.L_8:
        /*0034*/ 	.word	index@(_Z11makeHVectoriPfS_)
        /*0038*/ 	.word	0x00000000
.L_9:


//--------------------- .nv.compat                --------------------------
	.section	.nv.compat,"",@"SHT_CUDA_COMPAT_INFO"
	.align	4
        /*0000*/ 	.byte	0x02, 0x09, 0x00, 0x00, 0x02, 0x02, 0x01, 0x00, 0x02, 0x05, 0x05, 0x00, 0x03, 0x07, 0x01, 0x01
        /*0010*/ 	.byte	0x02, 0x03, 0x00, 0x00, 0x02, 0x06, 0x01, 0x00, 0x04, 0x0b, 0x08, 0x00, 0x01, 0x00, 0x00, 0x00
        /*0020*/ 	.byte	0x00, 0x00, 0x00, 0x00


//--------------------- .nv.info._Z11makeHVectoriPfS_ --------------------------
	.section	.nv.info._Z11makeHVectoriPfS_,"",@"SHT_CUDA_INFO"
	.sectionflags	@""
	.align	4


	//----- nvinfo : EIATTR_CUDA_API_VERSION
	.align		4
        /*0000*/ 	.byte	0x04, 0x37
        /*0002*/ 	.short	(.L_11 - .L_10)
.L_10:
        /*0004*/ 	.word	0x00000082


	//----- nvinfo : EIATTR_KPARAM_INFO
	.align		4
.L_11:
        /*0008*/ 	.byte	0x04, 0x17
        /*000a*/ 	.short	(.L_13 - .L_12)
.L_12:
        /*000c*/ 	.word	0x00000000
        /*0010*/ 	.short	0x0002
        /*0012*/ 	.short	0x0010
        /*0014*/ 	.byte	0x00, 0xf5, 0x21, 0x00


	//----- nvinfo : EIATTR_KPARAM_INFO
	.align		4
.L_13:
        /*0018*/ 	.byte	0x04, 0x17
        /*001a*/ 	.short	(.L_15 - .L_14)
.L_14:
        /*001c*/ 	.word	0x00000000
        /*0020*/ 	.short	0x0001
        /*0022*/ 	.short	0x0008
        /*0024*/ 	.byte	0x00, 0xf5, 0x21, 0x00


	//----- nvinfo : EIATTR_KPARAM_INFO
	.align		4
.L_15:
        /*0028*/ 	.byte	0x04, 0x17
        /*002a*/ 	.short	(.L_17 - .L_16)
.L_16:
        /*002c*/ 	.word	0x00000000
        /*0030*/ 	.short	0x0000
        /*0032*/ 	.short	0x0000
        /*0034*/ 	.byte	0x00, 0xf0, 0x11, 0x00


	//----- nvinfo : EIATTR_SPARSE_MMA_MASK
	.align		4
.L_17:
        /*0038*/ 	.byte	0x03, 0x50
        /*003a*/ 	.short	0x0000


	//----- nvinfo : EIATTR_MAXREG_COUNT
	.align		4
        /*003c*/ 	.byte	0x03, 0x1b
        /*003e*/ 	.short	0x00ff


	//----- nvinfo : EIATTR_NUM_BARRIERS
	.align		4
        /*0040*/ 	.byte	0x02, 0x4c
        /*0042*/ 	.byte	0x01
	.zero		1


	//----- nvinfo : EIATTR_MERCURY_ISA_VERSION
	.align		4
        /*0044*/ 	.byte	0x03, 0x5f
        /*0046*/ 	.short	0x0101


	//----- nvinfo : EIATTR_VRC_CTA_INIT_COUNT
	.align		4
        /*0048*/ 	.byte	0x02, 0x4a
	.zero		1
	.zero		1


	//----- nvinfo : EIATTR_EXIT_INSTR_OFFSETS
	.align		4
        /*004c*/ 	.byte	0x04, 0x1c
        /*004e*/ 	.short	(.L_19 - .L_18)


	//   ....[0]....
.L_18:
        /*0050*/ 	.word	0x00000040


	//   ....[1]....
        /*0054*/ 	.word	0x00000b00


	//   ....[2]....
        /*0058*/ 	.word	0x00000d10


	//   ....[3]....
        /*005c*/ 	.word	0x00001390


	//   ....[4]....
        /*0060*/ 	.word	0x00001460


	//----- nvinfo : EIATTR_CRS_STACK_SIZE
	.align		4
.L_19:
        /*0064*/ 	.byte	0x04, 0x1e
        /*0066*/ 	.short	(.L_21 - .L_20)
.L_20:
        /*0068*/ 	.word	0x00000000


	//----- nvinfo : EIATTR_CBANK_PARAM_SIZE
	.align		4
.L_21:
        /*006c*/ 	.byte	0x03, 0x19
        /*006e*/ 	.short	0x0018


	//----- nvinfo : EIATTR_PARAM_CBANK
	.align		4
        /*0070*/ 	.byte	0x04, 0x0a
        /*0072*/ 	.short	(.L_23 - .L_22)
	.align		4
.L_22:
        /*0074*/ 	.word	index@(.nv.constant0._Z11makeHVectoriPfS_)
        /*0078*/ 	.short	0x0380
        /*007a*/ 	.short	0x0018


	//----- nvinfo : EIATTR_SW_WAR
	.align		4
.L_23:
        /*007c*/ 	.byte	0x04, 0x36
        /*007e*/ 	.short	(.L_25 - .L_24)
.L_24:
        /*0080*/ 	.word	0x00000008
.L_25:


//--------------------- .nv.callgraph             --------------------------
	.section	.nv.callgraph,"",@"SHT_CUDA_CALLGRAPH"
	.align	4
	.sectionentsize	8
	.align		4
        /*0000*/ 	.word	0x00000000
	.align		4
        /*0004*/ 	.word	0xffffffff
	.align		4
        /*0008*/ 	.word	0x00000000
	.align		4
        /*000c*/ 	.word	0xfffffffe
	.align		4
        /*0010*/ 	.word	0x00000000
	.align		4
        /*0014*/ 	.word	0xfffffffd
	.align		4
        /*0018*/ 	.word	0x00000000
	.align		4
        /*001c*/ 	.word	0xfffffffc


//--------------------- .text._Z11makeHVectoriPfS_ --------------------------
	.section	.text._Z11makeHVectoriPfS_,"ax",@progbits
	.align	128
        .global         _Z11makeHVectoriPfS_
        .type           _Z11makeHVectoriPfS_,@function
        .size           _Z11makeHVectoriPfS_,(.L_x_41 - _Z11makeHVectoriPfS_)
        .other          _Z11makeHVectoriPfS_,@"STO_CUDA_ENTRY STV_DEFAULT"
_Z11makeHVectoriPfS_:
.text._Z11makeHVectoriPfS_:
[----:B------:R-:W-:Y:S01]  /*0000*/  LDC R1, c[0x0][0x37c] ;  /* 0x0000df00ff017b82 */ /* 0x000fe20000000800 */
[----:B------:R-:W0:Y:S01]  /*0010*/  S2R R2, SR_TID.X ;  /* 0x0000000000027919 */ /* 0x000e220000002100 */
[----:B------:R-:W0:Y:S02]  /*0020*/  LDCU UR4, c[0x0][0x380] ;  /* 0x00007000ff0477ac */ /* 0x000e240008000800 */
[----:B0-----:R-:W-:-:S13]  /*0030*/  ISETP.GE.U32.AND P0, PT, R2, UR4, PT ;  /* 0x0000000402007c0c */ /* 0x001fda000bf06070 */
[----:B------:R-:W-:Y:S05]  /*0040*/  @P0 EXIT ;  /* 0x000000000000094d */ /* 0x000fea0003800000 */
[----:B------:R-:W-:Y:S01]  /*0050*/  ISETP.GE.AND P0, PT, R2, UR4, PT ;  /* 0x0000000402007c0c */ /* 0x000fe2000bf06270 */
[----:B------:R-:W0:Y:S01]  /*0060*/  LDCU.64 UR6, c[0x0][0x358] ;  /* 0x00006b00ff0677ac */ /* 0x000e220008000a00 */
[----:B------:R-:W-:Y:S01]  /*0070*/  BSSY.RECONVERGENT B0, `(.L_x_0) ;  /* 0x000004d000007945 */ /* 0x000fe20003800200 */
[----:B------:R-:W-:Y:S01]  /*0080*/  IMAD.MOV.U32 R0, RZ, RZ, RZ ;  /* 0x000000ffff007224 */ /* 0x000fe200078e00ff */
[----:B------:R-:W1:Y:S09]  /*0090*/  LDCU UR5, c[0x0][0x380] ;  /* 0x00007000ff0577ac */ /* 0x000e720008000800 */
[----:B------:R-:W-:Y:S05]  /*00a0*/  @P0 BRA `(.L_x_1) ;  /* 0x0000000400240947 */ /* 0x000fea0003800000 */
[----:B------:R-:W-:Y:S01]  /*00b0*/  LOP3.LUT R0, RZ, R2, RZ, 0x33, !PT ;  /* 0x00000002ff007212 */ /* 0x000fe200078e33ff */
[----:B------:R-:W-:Y:S01]  /*00c0*/  BSSY.RECONVERGENT B1, `(.L_x_2) ;  /* 0x0000025000017945 */ /* 0x000fe20003800200 */
[----:B------:R-:W-:-:S03]  /*00d0*/  IMAD.MOV.U32 R3, RZ, RZ, R2 ;  /* 0x000000ffff037224 */ /* 0x000fc600078e0002 */
[----:B------:R-:W-:-:S05]  /*00e0*/  VIADD R8, R0, UR4 ;  /* 0x0000000400087c36 */ /* 0x000fca0008000000 */
[C---:B------:R-:W-:Y:S02]  /*00f0*/  LOP3.LUT R0, R8.reuse, 0x600, RZ, 0xc0, !PT ;  /* 0x0000060008007812 */ /* 0x040fe400078ec0ff */
[----:B------:R-:W-:Y:S02]  /*0100*/  ISETP.GE.U32.AND P0, PT, R8, 0x600, PT ;  /* 0x000006000800780c */ /* 0x000fe40003f06070 */
[----:B------:R-:W-:Y:S01]  /*0110*/  ISETP.NE.AND P1, PT, R0, 0x600, PT ;  /* 0x000006000000780c */ /* 0x000fe20003f25270 */
[----:B------:R-:W-:-:S12]  /*0120*/  HFMA2 R0, -RZ, RZ, 0, 0 ;  /* 0x00000000ff007431 */ /* 0x000fd800000001ff */
[----:B------:R-:W-:Y:S05]  /*0130*/  @!P1 BRA `(.L_x_3) ;  /* 0x0000000000749947 */ /* 0x000fea0003800000 */
[----:B------:R-:W2:Y:S01]  /*0140*/  LDC.64 R4, c[0x0][0x390] ;  /* 0x0000e400ff047b82 */ /* 0x000ea20000000a00 */
[----:B------:R-:W-:Y:S01]  /*0150*/  LEA.HI R0, R8, 0x1, RZ, 0x17 ;  /* 0x0000000108007811 */ /* 0x000fe200078fb8ff */
[----:B------:R-:W-:-:S06]  /*0160*/  IMAD.MOV.U32 R3, RZ, RZ, R2 ;  /* 0x000000ffff037224 */ /* 0x000fcc00078e0002 */
[----:B------:R-:W3:Y:S01]  /*0170*/  LDC.64 R6, c[0x0][0x388] ;  /* 0x0000e200ff067b82 */ /* 0x000ee20000000a00 */
[----:B--2---:R-:W-:-:S04]  /*0180*/  IMAD.WIDE.U32 R4, R2, 0x4, R4 ;  /* 0x0000000402047825 */ /* 0x004fc800078e0004 */
[----:B------:R-:W-:Y:S01]  /*0190*/  IMAD.MOV.U32 R10, RZ, RZ, R4 ;  /* 0x000000ffff0a7224 */ /* 0x000fe200078e0004 */
[----:B------:R-:W-:Y:S02]  /*01a0*/  LOP3.LUT R4, R0, 0x3, RZ, 0xc0, !PT ;  /* 0x0000000300047812 */ /* 0x000fe400078ec0ff */
[----:B------:R-:W-:Y:S01]  /*01b0*/  MOV R11, R5 ;  /* 0x00000005000b7202 */ /* 0x000fe20000000f00 */
[----:B---3--:R-:W-:Y:S01]  /*01c0*/  IMAD.WIDE.U32 R6, R2, 0x4, R6 ;  /* 0x0000000402067825 */ /* 0x008fe200078e0006 */
[----:B------:R-:W-:-:S03]  /*01d0*/  MOV R0, RZ ;  /* 0x000000ff00007202 */ /* 0x000fc60000000f00 */
[----:B------:R-:W-:Y:S02]  /*01e0*/  IMAD.MOV.U32 R8, RZ, RZ, R6 ;  /* 0x000000ffff087224 */ /* 0x000fe400078e0006 */
[----:B------:R-:W-:Y:S02]  /*01f0*/  IMAD.MOV.U32 R9, RZ, RZ, R7 ;  /* 0x000000ffff097224 */ /* 0x000fe400078e0007 */
[----:B------:R-:W-:-:S07]  /*0200*/  IMAD.MOV R6, RZ, RZ, -R4 ;  /* 0x000000ffff067224 */ /* 0x000fce00078e0a04 */
.L_x_4:
[----:B------:R-:W-:-:S13]  /*0210*/  LOP3.LUT P1, RZ, R3, R2, RZ, 0xfc, !PT ;  /* 0x0000000203ff7212 */ /* 0x000fda000782fcff */
[----:B--2---:R-:W-:Y:S01]  /*0220*/  @P1 MOV R4, R8 ;  /* 0x0000000800041202 */ /* 0x004fe20000000f00 */
[----:B------:R-:W-:-:S05]  /*0230*/  @P1 IMAD.MOV.U32 R5, RZ, RZ, R9 ;  /* 0x000000ffff051224 */ /* 0x000fca00078e0009 */
[----:B0-----:R0:W2:Y:S01]  /*0240*/  @P1 LDG.E R7, desc[UR6][R4.64] ;  /* 0x0000000604071981 */ /* 0x0010a2000c1e1900 */
[----:B------:R-:W-:Y:S01]  /*0250*/  VIADD R6, R6, 0x1 ;  /* 0x0000000106067836 */ /* 0x000fe20000000000 */
[----:B------:R-:W-:Y:S01]  /*0260*/  IADD3 R8, P3, PT, R8, 0x800, RZ ;  /* 0x0000080008087810 */ /* 0x000fe20007f7e0ff */
[----:B------:R-:W-:-:S03]  /*0270*/  VIADD R3, R3, 0x200 ;  /* 0x0000020003037836 */ /* 0x000fc60000000000 */
[----:B------:R-:W-:Y:S01]  /*0280*/  ISETP.NE.AND P4, PT, R6, RZ, PT ;  /* 0x000000ff0600720c */ /* 0x000fe20003f85270 */
[----:B------:R-:W-:Y:S02]  /*0290*/  IMAD.X R9, RZ, RZ, R9, P3 ;  /* 0x000000ffff097224 */ /* 0x000fe400018e0609 */
[----:B0-----:R-:W-:Y:S01]  /*02a0*/  @P1 IMAD.MOV.U32 R4, RZ, RZ, R10 ;  /* 0x000000ffff041224 */ /* 0x001fe200078e000a */
[----:B------:R-:W-:Y:S02]  /*02b0*/  @P1 MOV R5, R11 ;  /* 0x0000000b00051202 */ /* 0x000fe40000000f00 */
[----:B------:R-:W-:-:S04]  /*02c0*/  IADD3 R10, P2, PT, R10, 0x800, RZ ;  /* 0x000008000a0a7810 */ /* 0x000fc80007f5e0ff */
[----:B------:R-:W-:Y:S01]  /*02d0*/  IADD3.X R11, PT, PT, RZ, R11, RZ, P2, !PT ;  /* 0x0000000bff0b7210 */ /* 0x000fe200017fe4ff */
[----:B--2---:R2:W-:Y:S01]  /*02e0*/  @P1 STG.E desc[UR6][R4.64], R7 ;  /* 0x0000000704001986 */ /* 0x0045e2000c101906 */
[----:B------:R-:W-:Y:S01]  /*02f0*/  @P1 FFMA R0, R7, R7, R0 ;  /* 0x0000000707001223 */ /* 0x000fe20000000000 */
[----:B------:R-:W-:Y:S06]  /*0300*/  @P4 BRA `(.L_x_4) ;  /* 0xfffffffc00c04947 */ /* 0x000fec000383ffff */
.L_x_3:
[----:B01----:R-:W-:Y:S05]  /*0310*/  BSYNC.RECONVERGENT B1 ;  /* 0x0000000000017941 */ /* 0x003fea0003800200 */
.L_x_2:
[----:B------:R-:W-:Y:S05]  /*0320*/  @!P0 BRA `(.L_x_1) ;  /* 0x0000000000848947 */ /* 0x000fea0003800000 */
[----:B------:R-:W0:Y:S01]  /*0330*/  LDCU.64 UR8, c[0x0][0x388] ;  /* 0x00007100ff0877ac */ /* 0x000e220008000a00 */
[----:B--2---:R-:W-:Y:S02]  /*0340*/  HFMA2 R5, -RZ, RZ, 0, 0 ;  /* 0x00000000ff057431 */ /* 0x004fe400000001ff */
[----:B------:R-:W-:Y:S01]  /*0350*/  IMAD.MOV.U32 R4, RZ, RZ, 0x1000 ;  /* 0x00001000ff047424 */ /* 0x000fe200078e00ff */
[----:B------:R-:W1:Y:S03]  /*0360*/  LDCU.64 UR10, c[0x0][0x390] ;  /* 0x00007200ff0a77ac */ /* 0x000e660008000a00 */
[----:B------:R-:W-:-:S03]  /*0370*/  IMAD.WIDE.U32 R4, R3, 0x4, R4 ;  /* 0x0000000403047825 */ /* 0x000fc600078e0004 */
[C---:B0-----:R-:W-:Y:S02]  /*0380*/  IADD3 R10, P0, PT, R4.reuse, UR8, RZ ;  /* 0x00000008040a7c10 */ /* 0x041fe4000ff1e0ff */
[----:B-1----:R-:W-:Y:S02]  /*0390*/  IADD3 R8, P1, PT, R4, UR10, RZ ;  /* 0x0000000a04087c10 */ /* 0x002fe4000ff3e0ff */
[C---:B------:R-:W-:Y:S02]  /*03a0*/  IADD3.X R9, PT, PT, R5.reuse, UR9, RZ, P0, !PT ;  /* 0x0000000905097c10 */ /* 0x040fe400087fe4ff */
[----:B------:R-:W-:-:S09]  /*03b0*/  IADD3.X R11, PT, PT, R5, UR11, RZ, P1, !PT ;  /* 0x0000000b050b7c10 */ /* 0x000fd20008ffe4ff */
.L_x_5:
[----:B------:R-:W-:Y:S01]  /*03c0*/  LOP3.LUT P0, RZ, R3, R2, RZ, 0xfc, !PT ;  /* 0x0000000203ff7212 */ /* 0x000fe2000780fcff */
[----:B------:R-:W-:Y:S02]  /*03d0*/  IMAD.MOV.U32 R4, RZ, RZ, R10 ;  /* 0x000000ffff047224 */ /* 0x000fe400078e000a */
[----:B------:R-:W-:-:S10]  /*03e0*/  IMAD.MOV.U32 R5, RZ, RZ, R9 ;  /* 0x000000ffff057224 */ /* 0x000fd400078e0009 */
[----:B------:R-:W2:Y:S01]  /*03f0*/  @P0 LDG.E R9, desc[UR6][R4.64+-0x1000] ;  /* 0xfff0000604090981 */ /* 0x000ea2000c1e1900 */
[----:B---3--:R-:W-:Y:S01]  /*0400*/  MOV R6, R8 ;  /* 0x0000000800067202 */ /* 0x008fe20000000f00 */
[----:B------:R-:W-:-:S05]  /*0410*/  IMAD.MOV.U32 R7, RZ, RZ, R11 ;  /* 0x000000ffff077224 */ /* 0x000fca00078e000b */
[----:B--2---:R-:W-:Y:S04]  /*0420*/  @P0 STG.E desc[UR6][R6.64+-0x1000], R9 ;  /* 0xfff0000906000986 */ /* 0x004fe8000c101906 */
[----:B------:R-:W2:Y:S04]  /*0430*/  LDG.E R11, desc[UR6][R4.64+-0x800] ;  /* 0xfff80006040b7981 */ /* 0x000ea8000c1e1900 */
[----:B--2---:R0:W-:Y:S04]  /*0440*/  STG.E desc[UR6][R6.64+-0x800], R11 ;  /* 0xfff8000b06007986 */ /* 0x0041e8000c101906 */
[----:B------:R-:W2:Y:S04]  /*0450*/  LDG.E R13, desc[UR6][R4.64] ;  /* 0x00000006040d7981 */ /* 0x000ea8000c1e1900 */
[----:B--2---:R3:W-:Y:S04]  /*0460*/  STG.E desc[UR6][R6.64], R13 ;  /* 0x0000000d06007986 */ /* 0x0047e8000c101906 */
[----:B------:R-:W2:Y:S01]  /*0470*/  LDG.E R15, desc[UR6][R4.64+0x800] ;  /* 0x00080006040f7981 */ /* 0x000ea2000c1e1900 */
[----:B------:R-:W-:-:S02]  /*0480*/  VIADD R3, R3, 0x800 ;  /* 0x0000080003037836 */ /* 0x000fc40000000000 */
[----:B------:R-:W-:Y:S01]  /*0490*/  @P0 FFMA R0, R9, R9, R0 ;  /* 0x0000000909000223 */ /* 0x000fe20000000000 */
[----:B------:R-:W-:Y:S02]  /*04a0*/  IADD3 R8, P2, PT, R6, 0x2000, RZ ;  /* 0x0000200006087810 */ /* 0x000fe40007f5e0ff */
[----:B------:R-:W-:Y:S01]  /*04b0*/  IADD3 R10, P1, PT, R4, 0x2000, RZ ;  /* 0x00002000040a7810 */ /* 0x000fe20007f3e0ff */
[----:B------:R-:W-:Y:S01]  /*04c0*/  FFMA R0, R11, R11, R0 ;  /* 0x0000000b0b007223 */ /* 0x000fe20000000000 */
[----:B------:R-:W-:Y:S01]  /*04d0*/  ISETP.GE.AND P0, PT, R3, UR5, PT ;  /* 0x0000000503007c0c */ /* 0x000fe2000bf06270 */
[----:B0-----:R-:W-:Y:S01]  /*04e0*/  IMAD.X R11, RZ, RZ, R7, P2 ;  /* 0x000000ffff0b7224 */ /* 0x001fe200010e0607 */
[----:B------:R-:W-:Y:S01]  /*04f0*/  IADD3.X R9, PT, PT, RZ, R5, RZ, P1, !PT ;  /* 0x00000005ff097210 */ /* 0x000fe20000ffe4ff */
[----:B------:R-:W-:Y:S01]  /*0500*/  FFMA R0, R13, R13, R0 ;  /* 0x0000000d0d007223 */ /* 0x000fe20000000000 */
[----:B--2---:R3:W-:Y:S03]  /*0510*/  STG.E desc[UR6][R6.64+0x800], R15 ;  /* 0x0008000f06007986 */ /* 0x0047e6000c101906 */
[----:B------:R-:W-:-:S06]  /*0520*/  FFMA R0, R15, R15, R0 ;  /* 0x0000000f0f007223 */ /* 0x000fcc0000000000 */
[----:B------:R-:W-:Y:S05]  /*0530*/  @!P0 BRA `(.L_x_5) ;  /* 0xfffffffc00a08947 */ /* 0x000fea000383ffff */
.L_x_1:
[----:B01----:R-:W-:Y:S05]  /*0540*/  BSYNC.RECONVERGENT B0 ;  /* 0x0000000000007941 */ /* 0x003fea0003800200 */
.L_x_0:
[----:B------:R-:W0:Y:S01]  /*0550*/  S2UR UR5, SR_CgaCtaId ;  /* 0x00000000000579c3 */ /* 0x000e220000008800 */
[----:B------:R-:W-:Y:S01]  /*0560*/  UMOV UR4, 0x400 ;  /* 0x0000040000047882 */ /* 0x000fe20000000000 */
[----:B------:R-:W1:Y:S01]  /*0570*/  LDCU UR8, c[0x0][0x360] ;  /* 0x00006c00ff0877ac */ /* 0x000e620008000800 */
[----:B------:R-:W-:Y:S01]  /*0580*/  ISETP.NE.AND P1, PT, R2, RZ, PT ;  /* 0x000000ff0200720c */ /* 0x000fe20003f25270 */
[----:B------:R-:W-:Y:S02]  /*0590*/  UIADD3 UR4, UPT, UPT, UR4, 0x4, URZ ;  /* 0x0000000404047890 */ /* 0x000fe4000fffe0ff */
[----:B-1----:R-:W-:Y:S02]  /*05a0*/  UISETP.GE.U32.AND UP0, UPT, UR8, 0x2, UPT ;  /* 0x000000020800788c */ /* 0x002fe4000bf06070 */
[----:B0-----:R-:W-:-:S06]  /*05b0*/  ULEA UR4, UR5, UR4, 0x18 ;  /* 0x0000000405047291 */ /* 0x001fcc000f8ec0ff */
[----:B--2---:R-:W-:-:S05]  /*05c0*/  LEA R5, R2, UR4, 0x2 ;  /* 0x0000000402057c11 */ /* 0x004fca000f8e10ff */
[----:B------:R0:W-:Y:S01]  /*05d0*/  STS [R5], R0 ;  /* 0x0000000005007388 */ /* 0x0001e20000000800 */
[----:B------:R-:W-:Y:S06]  /*05e0*/  BAR.SYNC.DEFER_BLOCKING 0x0 ;  /* 0x0000000000007b1d */ /* 0x000fec0000010000 */
[----:B------:R-:W-:Y:S05]  /*05f0*/  BRA.U !UP0, `(.L_x_6) ;  /* 0x0000000108407547 */ /* 0x000fea000b800000 */
[----:B0-----:R-:W-:Y:S01]  /*0600*/  IMAD.U32 R0, RZ, RZ, UR8 ;  /* 0x00000008ff007e24 */ /* 0x001fe2000f8e00ff */
[----:B------:R-:W0:Y:S01]  /*0610*/  LDCU UR4, c[0x0][0x380] ;  /* 0x00007000ff0477ac */ /* 0x000e220008000800 */
[----:B------:R-:W-:-:S05]  /*0620*/  NOP ;  /* 0x0000000000007918 */ /* 0x000fca0000000000 */
.L_x_7:
[----:B---3--:R-:W-:-:S04]  /*0630*/  SHF.R.U32.HI R7, RZ, 0x1, R0 ;  /* 0x00000001ff077819 */ /* 0x008fc80000011600 */
[----:B------:R-:W-:-:S04]  /*0640*/  IADD3 R3, PT, PT, R2, R7, RZ ;  /* 0x0000000702037210 */ /* 0x000fc80007ffe0ff */
[----:B0-----:R-:W-:-:S04]  /*0650*/  ISETP.GE.AND P0, PT, R3, UR4, PT ;  /* 0x0000000403007c0c */ /* 0x001fc8000bf06270 */
[----:B------:R-:W-:-:S13]  /*0660*/  ISETP.GE.U32.OR P0, PT, R2, R7, P0 ;  /* 0x000000070200720c */ /* 0x000fda0000706470 */
[----:B------:R-:W-:Y:S01]  /*0670*/  @!P0 IMAD R3, R7, 0x4, R5 ;  /* 0x0000000407038824 */ /* 0x000fe200078e0205 */
[----:B------:R-:W-:Y:S05]  /*0680*/  @!P0 LDS R4, [R5] ;  /* 0x0000000005048984 */ /* 0x000fea0000000800 */
[----:B------:R-:W0:Y:S02]  /*0690*/  @!P0 LDS R3, [R3] ;  /* 0x0000000003038984 */ /* 0x000e240000000800 */
[----:B0-----:R-:W-:-:S05]  /*06a0*/  @!P0 FADD R4, R3, R4 ;  /* 0x0000000403048221 */ /* 0x001fca0000000000 */
[----:B------:R1:W-:Y:S01]  /*06b0*/  @!P0 STS [R5], R4 ;  /* 0x0000000405008388 */ /* 0x0003e20000000800 */
[----:B------:R-:W-:Y:S01]  /*06c0*/  BAR.SYNC.DEFER_BLOCKING 0x0 ;  /* 0x0000000000007b1d */ /* 0x000fe20000010000 */
[----:B------:R-:W-:Y:S01]  /*06d0*/  ISETP.GT.U32.AND P0, PT, R0, 0x3, PT ;  /* 0x000000030000780c */ /* 0x000fe20003f04070 */
[----:B------:R-:W-:-:S12]  /*06e0*/  IMAD.MOV.U32 R0, RZ, RZ, R7 ;  /* 0x000000ffff007224 */ /* 0x000fd800078e0007 */
[----:B-1----:R-:W-:Y:S05]  /*06f0*/  @P0 BRA `(.L_x_7) ;  /* 0xfffffffc00cc0947 */ /* 0x002fea000383ffff */
.L_x_6:
[----:B------:R-:W-:Y:S04]  /*0700*/  BSSY.RECONVERGENT B0, `(.L_x_8) ;  /* 0x000003c000007945 */ /* 0x000fe80003800200 */
[----:B------:R-:W-:Y:S05]  /*0710*/  @P1 BRA `(.L_x_9) ;  /* 0x0000000000e81947 */ /* 0x000fea0003800000 */
[----:B0-----:R-:W0:Y:S02]  /*0720*/  LDC.64 R4, c[0x0][0x388] ;  /* 0x0000e200ff047b82 */ /* 0x001e240000000a00 */
[----:B0-----:R-:W2:Y:S06]  /*0730*/  LDG.E R3, desc[UR6][R4.64] ;  /* 0x0000000604037981 */ /* 0x001eac000c1e1900 */
[----:B------:R-:W0:Y:S01]  /*0740*/  S2UR UR5, SR_CgaCtaId ;  /* 0x00000000000579c3 */ /* 0x000e220000008800 */
[----:B------:R-:W-:Y:S02]  /*0750*/  UMOV UR4, 0x400 ;  /* 0x0000040000047882 */ /* 0x000fe40000000000 */
[----:B0-----:R-:W-:-:S09]  /*0760*/  ULEA UR4, UR5, UR4, 0x18 ;  /* 0x0000000405047291 */ /* 0x001fd2000f8ec0ff */
[----:B---3--:R-:W2:Y:S02]  /*0770*/  LDS R6, [UR4+0x4] ;  /* 0x00000404ff067984 */ /* 0x008ea40008000800 */
[----:B--2---:R-:W-:-:S04]  /*0780*/  FFMA R0, R3, R3, R6 ;  /* 0x0000000303007223 */ /* 0x004fc80000000006 */
[----:B------:R0:W1:Y:S01]  /*0790*/  MUFU.RSQ R7, R0 ;  /* 0x0000000000077308 */ /* 0x0000620000001400 */
[----:B------:R-:W-:-:S04]  /*07a0*/  IADD3 R8, PT, PT, R0, -0xd000000, RZ ;  /* 0xf300000000087810 */ /* 0x000fc80007ffe0ff */
[----:B------:R-:W-:-:S13]  /*07b0*/  ISETP.GT.U32.AND P0, PT, R8, 0x727fffff, PT ;  /* 0x727fffff0800780c */ /* 0x000fda0003f04070 */
[----:B01----:R-:W-:Y:S05]  /*07c0*/  @!P0 BRA `(.L_x_10) ;  /* 0x0000000000148947 */ /* 0x003fea0003800000 */
[----:B------:R-:W-:Y:S01]  /*07d0*/  BSSY.RECONVERGENT B1, `(.L_x_11) ;  /* 0x0000003000017945 */ /* 0x000fe20003800200 */
[----:B------:R-:W-:-:S07]  /*07e0*/  MOV R10, 0x800 ;  /* 0x00000800000a7802 */ /* 0x000fce0000000f00 */
[----:B------:R-:W-:Y:S05]  /*07f0*/  CALL.REL.NOINC `($__internal_0_$__cuda_sm20_sqrt_rn_f32_slowpath) ;  /* 0x0000000c001c7944 */ /* 0x000fea0003c00000 */
[----:B------:R-:W-:Y:S05]  /*0800*/  BSYNC.RECONVERGENT B1 ;  /* 0x0000000000017941 */ /* 0x000fea0003800200 */
.L_x_11:
[----:B------:R-:W-:Y:S05]  /*0810*/  BRA `(.L_x_12) ;  /* 0x0000000000107947 */ /* 0x000fea0003800000 */
.L_x_10:
[----:B------:R-:W-:Y:S01]  /*0820*/  FMUL.FTZ R5, R0, R7 ;  /* 0x0000000700057220 */ /* 0x000fe20000410000 */
[----:B------:R-:W-:-:S03]  /*0830*/  FMUL.FTZ R7, R7, 0.5 ;  /* 0x3f00000007077820 */ /* 0x000fc60000410000 */
[----:B------:R-:W-:-:S04]  /*0840*/  FFMA R0, -R5, R5, R0 ;  /* 0x0000000505007223 */ /* 0x000fc80000000100 */
[----:B------:R-:W-:-:S07]  /*0850*/  FFMA R0, R0, R7, R5 ;  /* 0x0000000700007223 */ /* 0x000fce0000000005 */
.L_x_12:
[----:B------:R-:W-:Y:S01]  /*0860*/  FSETP.GT.AND P0, PT, R3, RZ, PT ;  /* 0x000000ff0300720b */ /* 0x000fe20003f04000 */
[----:B------:R-:W0:Y:S01]  /*0870*/  LDC.64 R4, c[0x0][0x390] ;  /* 0x0000e400ff047b82 */ /* 0x000e220000000a00 */
[----:B------:R-:W-:Y:S01]  /*0880*/  UMOV UR4, 0x40000000 ;  /* 0x4000000000047882 */ /* 0x000fe20000000000 */
[----:B------:R-:W-:Y:S01]  /*0890*/  BSSY.RECONVERGENT B2, `(.L_x_13) ;  /* 0x0000011000027945 */ /* 0x000fe20003800200 */
[----:B------:R-:W-:Y:S01]  /*08a0*/  FSEL R0, R0, -R0, P0 ;  /* 0x8000000000007208 */ /* 0x000fe20000000000 */
[----:B------:R-:W-:-:S04]  /*08b0*/  IMAD.U32 R9, RZ, RZ, UR4 ;  /* 0x00000004ff097e24 */ /* 0x000fc8000f8e00ff */
[----:B------:R-:W-:-:S04]  /*08c0*/  FADD R3, R3, R0 ;  /* 0x0000000003037221 */ /* 0x000fc80000000000 */
[----:B------:R-:W-:-:S04]  /*08d0*/  FFMA R8, R3, R3, R6 ;  /* 0x0000000303087223 */ /* 0x000fc80000000006 */
[----:B------:R-:W1:Y:S01]  /*08e0*/  MUFU.RCP R0, R8 ;  /* 0x0000000800007308 */ /* 0x000e620000001000 */
[----:B0-----:R0:W-:Y:S07]  /*08f0*/  STG.E desc[UR6][R4.64], R3 ;  /* 0x0000000304007986 */ /* 0x0011ee000c101906 */
[----:B------:R-:W2:Y:S01]  /*0900*/  FCHK P0, R9, R8 ;  /* 0x0000000809007302 */ /* 0x000ea20000000000 */
[----:B-1----:R-:W-:-:S04]  /*0910*/  FFMA R7, -R8, R0, 1 ;  /* 0x3f80000008077423 */ /* 0x002fc80000000100 */
[----:B------:R-:W-:-:S04]  /*0920*/  FFMA R0, R0, R7, R0 ;  /* 0x0000000700007223 */ /* 0x000fc80000000000 */
[----:B------:R-:W-:-:S04]  /*0930*/  FFMA R7, R0, 2, RZ ;  /* 0x4000000000077823 */ /* 0x000fc800000000ff */
[----:B------:R-:W-:-:S04]  /*0940*/  FFMA R6, -R8, R7, 2 ;  /* 0x4000000008067423 */ /* 0x000fc80000000107 */
[----:B------:R-:W-:Y:S01]  /*0950*/  FFMA R0, R0, R6, R7 ;  /* 0x0000000600007223 */ /* 0x000fe20000000007 */
[----:B0-2---:R-:W-:Y:S06]  /*0960*/  @!P0 BRA `(.L_x_14) ;  /* 0x00000000000c8947 */ /* 0x005fec0003800000 */
[----:B------:R-:W-:-:S07]  /*0970*/  MOV R4, 0x990 ;  /* 0x0000099000047802 */ /* 0x000fce0000000f00 */
[----:B------:R-:W-:Y:S05]  /*0980*/  CALL.REL.NOINC `($__internal_1_$__cuda_sm3x_div_rn_noftz_f32_slowpath) ;  /* 0x0000000c00147944 */ /* 0x000fea0003c00000 */
[----:B------:R-:W-:-:S07]  /*0990*/  IMAD.MOV.U32 R0, RZ, RZ, R6 ;  /* 0x000000ffff007224 */ /* 0x000fce00078e0006 */
.L_x_14:
[----:B------:R-:W-:Y:S05]  /*09a0*/  BSYNC.RECONVERGENT B2 ;  /* 0x0000000000027941 */ /* 0x000fea0003800200 */
.L_x_13:
[----:B------:R-:W-:Y:S01]  /*09b0*/  IADD3 R3, PT, PT, R0, -0xd000000, RZ ;  /* 0xf300000000037810 */ /* 0x000fe20007ffe0ff */
[----:B------:R0:W1:Y:S01]  /*09c0*/  MUFU.RSQ R5, R0 ;  /* 0x0000000000057308 */ /* 0x0000620000001400 */
[----:B------:R-:W-:Y:S02]  /*09d0*/  BSSY.RECONVERGENT B1, `(.L_x_15) ;  /* 0x000000a000017945 */ /* 0x000fe40003800200 */
[----:B------:R-:W-:-:S13]  /*09e0*/  ISETP.GT.U32.AND P0, PT, R3, 0x727fffff, PT ;  /* 0x727fffff0300780c */ /* 0x000fda0003f04070 */
[----:B0-----:R-:W-:Y:S05]  /*09f0*/  @!P0 BRA `(.L_x_16) ;  /* 0x00000000000c8947 */ /* 0x001fea0003800000 */
[----:B------:R-:W-:-:S07]  /*0a00*/  MOV R10, 0xa20 ;  /* 0x00000a20000a7802 */ /* 0x000fce0000000f00 */
[----:B-1----:R-:W-:Y:S05]  /*0a10*/  CALL.REL.NOINC `($__internal_0_$__cuda_sm20_sqrt_rn_f32_slowpath) ;  /* 0x0000000800947944 */ /* 0x002fea0003c00000 */
[----:B------:R-:W-:Y:S05]  /*0a20*/  BRA `(.L_x_17) ;  /* 0x0000000000107947 */ /* 0x000fea0003800000 */
.L_x_16:
[C---:B-1----:R-:W-:Y:S01]  /*0a30*/  FMUL.FTZ R3, R5.reuse, R0 ;  /* 0x0000000005037220 */ /* 0x042fe20000410000 */
[----:B------:R-:W-:-:S03]  /*0a40*/  FMUL.FTZ R4, R5, 0.5 ;  /* 0x3f00000005047820 */ /* 0x000fc60000410000 */
[----:B------:R-:W-:-:S04]  /*0a50*/  FFMA R0, -R3, R3, R0 ;  /* 0x0000000303007223 */ /* 0x000fc80000000100 */
[----:B------:R-:W-:-:S07]  /*0a60*/  FFMA R0, R0, R4, R3 ;  /* 0x0000000400007223 */ /* 0x000fce0000000003 */
.L_x_17:
[----:B------:R-:W-:Y:S05]  /*0a70*/  BSYNC.RECONVERGENT B1 ;  /* 0x0000000000017941 */ /* 0x000fea0003800200 */
.L_x_15:
[----:B------:R-:W0:Y:S01]  /*0a80*/  S2UR UR5, SR_CgaCtaId ;  /* 0x00000000000579c3 */ /* 0x000e220000008800 */
[----:B------:R-:W-:Y:S02]  /*0a90*/  UMOV UR4, 0x400 ;  /* 0x0000040000047882 */ /* 0x000fe40000000000 */
[----:B0-----:R-:W-:-:S09]  /*0aa0*/  ULEA UR4, UR5, UR4, 0x18 ;  /* 0x0000000405047291 */ /* 0x001fd2000f8ec0ff */
[----:B------:R1:W-:Y:S03]  /*0ab0*/  STS [UR4], R0 ;  /* 0x00000000ff007988 */ /* 0x0003e60008000804 */
.L_x_9:
[----:B------:R-:W-:Y:S05]  /*0ac0*/  BSYNC.RECONVERGENT B0 ;  /* 0x0000000000007941 */ /* 0x000fea0003800200 */
.L_x_8:
[----:B------:R-:W2:Y:S08]  /*0ad0*/  LDC R3, c[0x0][0x380] ;  /* 0x0000e000ff037b82 */ /* 0x000eb00000000800 */
[----:B------:R-:W-:Y:S01]  /*0ae0*/  BAR.SYNC.DEFER_BLOCKING 0x0 ;  /* 0x0000000000007b1d */ /* 0x000fe20000010000 */
[----:B--2---:R-:W-:-:S13]  /*0af0*/  ISETP.GE.AND P0, PT, R2, R3, PT ;  /* 0x000000030200720c */ /* 0x004fda0003f06270 */
[----:B------:R-:W-:Y:S05]  /*0b00*/  @P0 EXIT ;  /* 0x000000000000094d */ /* 0x000fea0003800000 */
[----:B------:R-:W2:Y:S01]  /*0b10*/  S2UR UR5, SR_CgaCtaId ;  /* 0x00000000000579c3 */ /* 0x000ea20000008800 */
[----:B01----:R-:W-:Y:S01]  /*0b20*/  LOP3.LUT R0, RZ, R2, RZ, 0x33, !PT ;  /* 0x00000002ff007212 */ /* 0x003fe200078e33ff */
[----:B------:R-:W-:Y:S01]  /*0b30*/  UMOV UR4, 0x400 ;  /* 0x0000040000047882 */ /* 0x000fe20000000000 */
[----:B------:R-:W-:Y:S03]  /*0b40*/  BSSY.RECONVERGENT B0, `(.L_x_18) ;  /* 0x000001c000007945 */ /* 0x000fe60003800200 */
[----:B---3--:R-:W-:-:S05]  /*0b50*/  IMAD.IADD R6, R0, 0x1, R3 ;  /* 0x0000000100067824 */ /* 0x008fca00078e0203 */
[C---:B------:R-:W-:Y:S02]  /*0b60*/  LOP3.LUT R0, R6.reuse, 0x600, RZ, 0xc0, !PT ;  /* 0x0000060006007812 */ /* 0x040fe400078ec0ff */
[----:B------:R-:W-:Y:S02]  /*0b70*/  ISETP.GE.U32.AND P1, PT, R6, 0x600, PT ;  /* 0x000006000600780c */ /* 0x000fe40003f26070 */
[----:B------:R-:W-:Y:S01]  /*0b80*/  ISETP.NE.AND P0, PT, R0, 0x600, PT ;  /* 0x000006000000780c */ /* 0x000fe20003f05270 */
[----:B--2---:R-:W-:-:S09]  /*0b90*/  ULEA UR4, UR5, UR4, 0x18 ;  /* 0x0000000405047291 */ /* 0x004fd2000f8ec0ff */
[----:B------:R-:W0:Y:S03]  /*0ba0*/  LDS R0, [UR4] ;  /* 0x00000004ff007984 */ /* 0x000e260008000800 */
[----:B------:R-:W-:Y:S05]  /*0bb0*/  @!P0 BRA `(.L_x_19) ;  /* 0x0000000000508947 */ /* 0x000fea0003800000 */
[----:B------:R-:W1:Y:S01]  /*0bc0*/  LDC.64 R4, c[0x0][0x390] ;  /* 0x0000e400ff047b82 */ /* 0x000e620000000a00 */
[----:B------:R-:W-:-:S05]  /*0bd0*/  LEA.HI R6, R6, 0x1, RZ, 0x17 ;  /* 0x0000000106067811 */ /* 0x000fca00078fb8ff */
[C---:B------:R-:W-:Y:S01]  /*0be0*/  IMAD.SHL.U32 R7, R6.reuse, 0x200, RZ ;  /* 0x0000020006077824 */ /* 0x040fe200078e00ff */
[----:B------:R-:W-:-:S04]  /*0bf0*/  LOP3.LUT R6, R6, 0x3, RZ, 0xc0, !PT ;  /* 0x0000000306067812 */ /* 0x000fc800078ec0ff */
[----:B------:R-:W-:Y:S02]  /*0c00*/  LOP3.LUT R7, R7, 0x600, RZ, 0xc0, !PT ;  /* 0x0000060007077812 */ /* 0x000fe400078ec0ff */
[----:B------:R-:W-:Y:S01]  /*0c10*/  IADD3 R6, PT, PT, -R6, RZ, RZ ;  /* 0x000000ff06067210 */ /* 0x000fe20007ffe1ff */
[----:B-1----:R-:W-:-:S04]  /*0c20*/  IMAD.WIDE.U32 R4, R2, 0x4, R4 ;  /* 0x0000000402047825 */ /* 0x002fc800078e0004 */
[----:B------:R-:W-:Y:S01]  /*0c30*/  IMAD.MOV.U32 R9, RZ, RZ, R5 ;  /* 0x000000ffff097224 */ /* 0x000fe200078e0005 */
[----:B------:R-:W-:Y:S01]  /*0c40*/  MOV R8, R4 ;  /* 0x0000000400087202 */ /* 0x000fe20000000f00 */
[----:B------:R-:W-:-:S07]  /*0c50*/  IMAD.IADD R2, R2, 0x1, R7 ;  /* 0x0000000102027824 */ /* 0x000fce00078e0207 */
.L_x_20:
[----:B-1----:R-:W-:Y:S02]  /*0c60*/  IMAD.MOV.U32 R4, RZ, RZ, R8 ;  /* 0x000000ffff047224 */ /* 0x002fe400078e0008 */
[----:B------:R-:W-:-:S05]  /*0c70*/  IMAD.MOV.U32 R5, RZ, RZ, R9 ;  /* 0x000000ffff057224 */ /* 0x000fca00078e0009 */
[----:B------:R-:W0:Y:S01]  /*0c80*/  LDG.E R7, desc[UR6][R4.64] ;  /* 0x0000000604077981 */ /* 0x000e22000c1e1900 */
[----:B------:R-:W-:Y:S02]  /*0c90*/  IADD3 R6, PT, PT, R6, 0x1, RZ ;  /* 0x0000000106067810 */ /* 0x000fe40007ffe0ff */
[----:B------:R-:W-:Y:S02]  /*0ca0*/  IADD3 R8, P2, PT, R4, 0x800, RZ ;  /* 0x0000080004087810 */ /* 0x000fe40007f5e0ff */
[----:B------:R-:W-:-:S03]  /*0cb0*/  ISETP.NE.AND P0, PT, R6, RZ, PT ;  /* 0x000000ff0600720c */ /* 0x000fc60003f05270 */
[----:B------:R-:W-:Y:S02]  /*0cc0*/  IMAD.X R9, RZ, RZ, R5, P2 ;  /* 0x000000ffff097224 */ /* 0x000fe400010e0605 */
[----:B0-----:R-:W-:-:S05]  /*0cd0*/  FMUL R7, R0, R7 ;  /* 0x0000000700077220 */ /* 0x001fca0000400000 */
[----:B------:R1:W-:Y:S03]  /*0ce0*/  STG.E desc[UR6][R4.64], R7 ;  /* 0x0000000704007986 */ /* 0x0003e6000c101906 */
[----:B------:R-:W-:Y:S05]  /*0cf0*/  @P0 BRA `(.L_x_20) ;  /* 0xfffffffc00d80947 */ /* 0x000fea000383ffff */
.L_x_19:
[----:B------:R-:W-:Y:S05]  /*0d00*/  BSYNC.RECONVERGENT B0 ;  /* 0x0000000000007941 */ /* 0x000fea0003800200 */
.L_x_18:
[----:B------:R-:W-:Y:S05]  /*0d10*/  @!P1 EXIT ;  /* 0x000000000000994d */ /* 0x000fea0003800000 */
[----:B-1----:R-:W1:Y:S01]  /*0d20*/  LDC.64 R4, c[0x0][0x390] ;  /* 0x0000e400ff047b82 */ /* 0x002e620000000a00 */
[----:B------:R-:W-:Y:S01]  /*0d30*/  IMAD.IADD R6, R3, 0x1, -R2 ;  /* 0x0000000103067824 */ /* 0x000fe200078e0a02 */
[----:B------:R-:W-:Y:S04]  /*0d40*/  BSSY.RECONVERGENT B0, `(.L_x_21) ;  /* 0x0000040000007945 */ /* 0x000fe80003800200 */
[----:B------:R-:W-:Y:S01]  /*0d50*/  ISETP.GT.AND P1, PT, R6, 0x1800, PT ;  /* 0x000018000600780c */ /* 0x000fe20003f24270 */
[----:B-1----:R-:W-:-:S03]  /*0d60*/  IMAD.WIDE.U32 R4, R2, 0x4, R4 ;  /* 0x0000000402047825 */ /* 0x002fc600078e0004 */
[----:B------:R-:W-:-:S04]  /*0d70*/  IADD3 R4, P0, PT, R4, 0x1000, RZ ;  /* 0x0000100004047810 */ /* 0x000fc80007f1e0ff */
[----:B------:R-:W-:Y:S02]  /*0d80*/  IADD3.X R5, PT, PT, RZ, R5, RZ, P0, !PT ;  /* 0x00000005ff057210 */ /* 0x000fe400007fe4ff */
[----:B------:R-:W-:-:S03]  /*0d90*/  PLOP3.LUT P0, PT, PT, PT, PT, 0x80, 0x8 ;  /* 0x000000000008781c */ /* 0x000fc60003f0f070 */
[----:B------:R-:W-:Y:S10]  /*0da0*/  @!P1 BRA `(.L_x_22) ;  /* 0x0000000000e49947 */ /* 0x000ff40003800000 */
[----:B------:R-:W-:Y:S01]  /*0db0*/  PLOP3.LUT P0, PT, PT, PT, PT, 0x8, 0x80 ;  /* 0x000000000080781c */ /* 0x000fe20003f0e170 */
[----:B------:R-:W-:-:S12]  /*0dc0*/  VIADD R7, R3, 0xffffe800 ;  /* 0xffffe80003077836 */ /* 0x000fd80000000000 */
.L_x_23:
[----:B------:R-:W0:Y:S04]  /*0dd0*/  LDG.E R6, desc[UR6][R4.64+0x800] ;  /* 0x0008000604067981 */ /* 0x000e28000c1e1900 */
[----:B------:R-:W2:Y:S04]  /*0de0*/  LDG.E R25, desc[UR6][R4.64+-0x1000] ;  /* 0xfff0000604197981 */ /* 0x000ea8000c1e1900 */
[----:B------:R-:W3:Y:S04]  /*0df0*/  LDG.E R19, desc[UR6][R4.64+0x4000] ;  /* 0x0040000604137981 */ /* 0x000ee8000c1e1900 */
[----:B------:R-:W4:Y:S04]  /*0e00*/  LDG.E R27, desc[UR6][R4.64+-0x800] ;  /* 0xfff80006041b7981 */ /* 0x000f28000c1e1900 */
[----:B------:R-:W5:Y:S04]  /*0e10*/  LDG.E R29, desc[UR6][R4.64] ;  /* 0x00000006041d7981 */ /* 0x000f68000c1e1900 */
        /* <DEDUP_REMOVED lines=10> */
[----:B------:R-:W5:Y:S01]  /*0ec0*/  LDG.E R11, desc[UR6][R4.64+0x6800] ;  /* 0x00680006040b7981 */ /* 0x000f62000c1e1900 */
[----:B------:R-:W-:-:S05]  /*0ed0*/  VIADD R2, R2, 0x2000 ;  /* 0x0000200002027836 */ /* 0x000fca0000000000 */
[----:B------:R-:W-:Y:S01]  /*0ee0*/  ISETP.GE.AND P1, PT, R2, R7, PT ;  /* 0x000000070200720c */ /* 0x000fe20003f26270 */
[C---:B0-----:R-:W-:Y:S01]  /*0ef0*/  FMUL R6, R0.reuse, R6 ;  /* 0x0000000600067220 */ /* 0x041fe20000400000 */
[----:B--2---:R-:W-:-:S04]  /*0f00*/  FMUL R25, R0, R25 ;  /* 0x0000001900197220 */ /* 0x004fc80000400000 */
[----:B------:R0:W-:Y:S01]  /*0f10*/  STG.E desc[UR6][R4.64+0x800], R6 ;  /* 0x0008000604007986 */ /* 0x0001e2000c101906 */
[----:B---3--:R-:W-:-:S03]  /*0f20*/  FMUL R19, R0, R19 ;  /* 0x0000001300137220 */ /* 0x008fc60000400000 */
[----:B------:R-:W-:Y:S01]  /*0f30*/  STG.E desc[UR6][R4.64+-0x1000], R25 ;  /* 0xfff0001904007986 */ /* 0x000fe2000c101906 */
[----:B----4-:R-:W-:-:S03]  /*0f40*/  FMUL R27, R0, R27 ;  /* 0x0000001b001b7220 */ /* 0x010fc60000400000 */
[----:B------:R1:W-:Y:S01]  /*0f50*/  STG.E desc[UR6][R4.64+0x4000], R19 ;  /* 0x0040001304007986 */ /* 0x0003e2000c101906 */
[----:B0-----:R-:W-:Y:S01]  /*0f60*/  IADD3 R6, P2, PT, R4, 0x8000, RZ ;  /* 0x0000800004067810 */ /* 0x001fe20007f5e0ff */
[C---:B-----5:R-:W-:Y:S01]  /*0f70*/  FMUL R29, R0.reuse, R29 ;  /* 0x0000001d001d7220 */ /* 0x060fe20000400000 */
[C---:B------:R-:W-:Y:S01]  /*0f80*/  FMUL R8, R0.reuse, R8 ;  /* 0x0000000800087220 */ /* 0x040fe20000400000 */
[C---:B------:R-:W-:Y:S01]  /*0f90*/  FMUL R10, R0.reuse, R10 ;  /* 0x0000000a000a7220 */ /* 0x040fe20000400000 */
[----:B-1----:R-:W-:Y:S01]  /*0fa0*/  IADD3.X R19, PT, PT, RZ, R5, RZ, P2, !PT ;  /* 0x00000005ff137210 */ /* 0x002fe200017fe4ff */
[C---:B------:R-:W-:Y:S01]  /*0fb0*/  FMUL R25, R0.reuse, R12 ;  /* 0x0000000c00197220 */ /* 0x040fe20000400000 */
[C---:B------:R-:W-:Y:S01]  /*0fc0*/  FMUL R14, R0.reuse, R14 ;  /* 0x0000000e000e7220 */ /* 0x040fe20000400000 */
[C---:B------:R-:W-:Y:S01]  /*0fd0*/  FMUL R23, R0.reuse, R23 ;  /* 0x0000001700177220 */ /* 0x040fe20000400000 */
[C---:B------:R-:W-:Y:S01]  /*0fe0*/  FMUL R21, R0.reuse, R21 ;  /* 0x0000001500157220 */ /* 0x040fe20000400000 */
[C---:B------:R-:W-:Y:S01]  /*0ff0*/  FMUL R17, R0.reuse, R17 ;  /* 0x0000001100117220 */ /* 0x040fe20000400000 */
[C---:B------:R-:W-:Y:S01]  /*1000*/  FMUL R9, R0.reuse, R9 ;  /* 0x0000000900097220 */ /* 0x040fe20000400000 */
[C---:B------:R-:W-:Y:S01]  /*1010*/  FMUL R15, R0.reuse, R15 ;  /* 0x0000000f000f7220 */ /* 0x040fe20000400000 */
[C---:B------:R-:W-:Y:S01]  /*1020*/  FMUL R13, R0.reuse, R13 ;  /* 0x0000000d000d7220 */ /* 0x040fe20000400000 */
[----:B------:R-:W-:Y:S01]  /*1030*/  FMUL R11, R0, R11 ;  /* 0x0000000b000b7220 */ /* 0x000fe20000400000 */
[----:B------:R-:W-:Y:S04]  /*1040*/  STG.E desc[UR6][R4.64+-0x800], R27 ;  /* 0xfff8001b04007986 */ /* 0x000fe8000c101906 */
        /* <DEDUP_REMOVED lines=11> */
[----:B------:R0:W-:Y:S02]  /*1100*/  STG.E desc[UR6][R4.64+0x6800], R11 ;  /* 0x0068000b04007986 */ /* 0x0001e4000c101906 */
[----:B0-----:R-:W-:Y:S01]  /*1110*/  IMAD.MOV.U32 R4, RZ, RZ, R6 ;  /* 0x000000ffff047224 */ /* 0x001fe200078e0006 */
[----:B------:R-:W-:Y:S01]  /*1120*/  MOV R5, R19 ;  /* 0x0000001300057202 */ /* 0x000fe20000000f00 */
[----:B------:R-:W-:Y:S06]  /*1130*/  @!P1 BRA `(.L_x_23) ;  /* 0xfffffffc00249947 */ /* 0x000fec000383ffff */
.L_x_22:
[----:B------:R-:W-:Y:S05]  /*1140*/  BSYNC.RECONVERGENT B0 ;  /* 0x0000000000007941 */ /* 0x000fea0003800200 */
.L_x_21:
[----:B------:R-:W-:Y:S01]  /*1150*/  IMAD.IADD R6, R3, 0x1, -R2 ;  /* 0x0000000103067824 */ /* 0x000fe200078e0a02 */
[----:B------:R-:W-:Y:S04]  /*1160*/  BSSY.RECONVERGENT B0, `(.L_x_24) ;  /* 0x0000021000007945 */ /* 0x000fe80003800200 */
[----:B------:R-:W-:-:S13]  /*1170*/  ISETP.GT.AND P1, PT, R6, 0x800, PT ;  /* 0x000008000600780c */ /* 0x000fda0003f24270 */
[----:B------:R-:W-:Y:S05]  /*1180*/  @!P1 BRA `(.L_x_25) ;  /* 0x0000000000789947 */ /* 0x000fea0003800000 */
[----:B------:R-:W0:Y:S04]  /*1190*/  LDG.E R7, desc[UR6][R4.64+-0x1000] ;  /* 0xfff0000604077981 */ /* 0x000e28000c1e1900 */
[----:B------:R-:W2:Y:S04]  /*11a0*/  LDG.E R9, desc[UR6][R4.64+-0x800] ;  /* 0xfff8000604097981 */ /* 0x000ea8000c1e1900 */
[----:B------:R-:W3:Y:S04]  /*11b0*/  LDG.E R11, desc[UR6][R4.64] ;  /* 0x00000006040b7981 */ /* 0x000ee8000c1e1900 */
[----:B------:R-:W4:Y:S04]  /*11c0*/  LDG.E R13, desc[UR6][R4.64+0x800] ;  /* 0x00080006040d7981 */ /* 0x000f28000c1e1900 */
[----:B------:R-:W5:Y:S04]  /*11d0*/  LDG.E R15, desc[UR6][R4.64+0x1000] ;  /* 0x00100006040f7981 */ /* 0x000f68000c1e1900 */
[----:B------:R-:W5:Y:S04]  /*11e0*/  LDG.E R17, desc[UR6][R4.64+0x1800] ;  /* 0x0018000604117981 */ /* 0x000f68000c1e1900 */
[----:B------:R-:W5:Y:S04]  /*11f0*/  LDG.E R19, desc[UR6][R4.64+0x2000] ;  /* 0x0020000604137981 */ /* 0x000f68000c1e1900 */
[----:B------:R-:W5:Y:S01]  /*1200*/  LDG.E R21, desc[UR6][R4.64+0x2800] ;  /* 0x0028000604157981 */ /* 0x000f62000c1e1900 */
[----:B------:R-:W-:Y:S01]  /*1210*/  IADD3 R6, P1, PT, R4, 0x4000, RZ ;  /* 0x0000400004067810 */ /* 0x000fe20007f3e0ff */
[----:B------:R-:W-:Y:S01]  /*1220*/  VIADD R2, R2, 0x1000 ;  /* 0x0000100002027836 */ /* 0x000fe20000000000 */
[----:B------:R-:W-:Y:S01]  /*1230*/  PLOP3.LUT P0, PT, PT, PT, PT, 0x8, 0x80 ;  /* 0x000000000080781c */ /* 0x000fe20003f0e170 */
[C---:B0-----:R-:W-:Y:S01]  /*1240*/  FMUL R7, R0.reuse, R7 ;  /* 0x0000000700077220 */ /* 0x041fe20000400000 */
[----:B--2---:R-:W-:-:S04]  /*1250*/  FMUL R9, R0, R9 ;  /* 0x0000000900097220 */ /* 0x004fc80000400000 */
[----:B------:R0:W-:Y:S01]  /*1260*/  STG.E desc[UR6][R4.64+-0x1000], R7 ;  /* 0xfff0000704007986 */ /* 0x0001e2000c101906 */
[----:B---3--:R-:W-:-:S03]  /*1270*/  FMUL R11, R0, R11 ;  /* 0x0000000b000b7220 */ /* 0x008fc60000400000 */
[----:B------:R-:W-:Y:S01]  /*1280*/  STG.E desc[UR6][R4.64+-0x800], R9 ;  /* 0xfff8000904007986 */ /* 0x000fe2000c101906 */
[----:B----4-:R-:W-:-:S03]  /*1290*/  FMUL R13, R0, R13 ;  /* 0x0000000d000d7220 */ /* 0x010fc60000400000 */
[----:B------:R-:W-:Y:S01]  /*12a0*/  STG.E desc[UR6][R4.64], R11 ;  /* 0x0000000b04007986 */ /* 0x000fe2000c101906 */
[C---:B-----5:R-:W-:Y:S01]  /*12b0*/  FMUL R15, R0.reuse, R15 ;  /* 0x0000000f000f7220 */ /* 0x060fe20000400000 */
[----:B0-----:R-:W-:Y:S02]  /*12c0*/  IADD3.X R7, PT, PT, RZ, R5, RZ, P1, !PT ;  /* 0x00000005ff077210 */ /* 0x001fe40000ffe4ff */
[----:B------:R-:W-:Y:S01]  /*12d0*/  STG.E desc[UR6][R4.64+0x800], R13 ;  /* 0x0008000d04007986 */ /* 0x000fe2000c101906 */
[----:B------:R-:W-:-:S03]  /*12e0*/  FMUL R17, R0, R17 ;  /* 0x0000001100117220 */ /* 0x000fc60000400000 */
[----:B------:R-:W-:Y:S01]  /*12f0*/  STG.E desc[UR6][R4.64+0x1000], R15 ;  /* 0x0010000f04007986 */ /* 0x000fe2000c101906 */
[----:B------:R-:W-:-:S03]  /*1300*/  FMUL R19, R0, R19 ;  /* 0x0000001300137220 */ /* 0x000fc60000400000 */
[----:B------:R-:W-:Y:S01]  /*1310*/  STG.E desc[UR6][R4.64+0x1800], R17 ;  /* 0x0018001104007986 */ /* 0x000fe2000c101906 */
[----:B------:R-:W-:-:S03]  /*1320*/  FMUL R21, R0, R21 ;  /* 0x0000001500157220 */ /* 0x000fc60000400000 */
[----:B------:R-:W-:Y:S04]  /*1330*/  STG.E desc[UR6][R4.64+0x2000], R19 ;  /* 0x0020001304007986 */ /* 0x000fe8000c101906 */
[----:B------:R0:W-:Y:S02]  /*1340*/  STG.E desc[UR6][R4.64+0x2800], R21 ;  /* 0x0028001504007986 */ /* 0x0001e4000c101906 */
[----:B0-----:R-:W-:Y:S01]  /*1350*/  MOV R4, R6 ;  /* 0x0000000600047202 */ /* 0x001fe20000000f00 */
[----:B------:R-:W-:-:S07]  /*1360*/  IMAD.MOV.U32 R5, RZ, RZ, R7 ;  /* 0x000000ffff057224 */ /* 0x000fce00078e0007 */
.L_x_25:
[----:B------:R-:W-:Y:S05]  /*1370*/  BSYNC.RECONVERGENT B0 ;  /* 0x0000000000007941 */ /* 0x000fea0003800200 */
.L_x_24:
[----:B------:R-:W-:-:S13]  /*1380*/  ISETP.LT.OR P0, PT, R2, R3, P0 ;  /* 0x000000030200720c */ /* 0x000fda0000701670 */
[----:B------:R-:W-:Y:S05]  /*1390*/  @!P0 EXIT ;  /* 0x000000000000894d */ /* 0x000fea0003800000 */
[----:B------:R-:W0:Y:S04]  /*13a0*/  LDG.E R3, desc[UR6][R4.64+-0x1000] ;  /* 0xfff0000604037981 */ /* 0x000e28000c1e1900 */
[----:B------:R-:W2:Y:S04]  /*13b0*/  LDG.E R7, desc[UR6][R4.64+-0x800] ;  /* 0xfff8000604077981 */ /* 0x000ea8000c1e1900 */
[----:B------:R-:W3:Y:S04]  /*13c0*/  LDG.E R9, desc[UR6][R4.64] ;  /* 0x0000000604097981 */ /* 0x000ee8000c1e1900 */
[----:B------:R-:W4:Y:S01]  /*13d0*/  LDG.E R11, desc[UR6][R4.64+0x800] ;  /* 0x00080006040b7981 */ /* 0x000f22000c1e1900 */
[C---:B0-----:R-:W-:Y:S01]  /*13e0*/  FMUL R3, R0.reuse, R3 ;  /* 0x0000000300037220 */ /* 0x041fe20000400000 */
[----:B--2---:R-:W-:-:S04]  /*13f0*/  FMUL R7, R0, R7 ;  /* 0x0000000700077220 */ /* 0x004fc80000400000 */
[----:B------:R-:W-:Y:S01]  /*1400*/  STG.E desc[UR6][R4.64+-0x1000], R3 ;  /* 0xfff0000304007986 */ /* 0x000fe2000c101906 */
[----:B---3--:R-:W-:-:S03]  /*1410*/  FMUL R9, R0, R9 ;  /* 0x0000000900097220 */ /* 0x008fc60000400000 */
[----:B------:R-:W-:Y:S01]  /*1420*/  STG.E desc[UR6][R4.64+-0x800], R7 ;  /* 0xfff8000704007986 */ /* 0x000fe2000c101906 */
[----:B----4-:R-:W-:-:S03]  /*1430*/  FMUL R11, R0, R11 ;  /* 0x0000000b000b7220 */ /* 0x010fc60000400000 */
[----:B------:R-:W-:Y:S04]  /*1440*/  STG.E desc[UR6][R4.64], R9 ;  /* 0x0000000904007986 */ /* 0x000fe8000c101906 */
[----:B------:R-:W-:Y:S01]  /*1450*/  STG.E desc[UR6][R4.64+0x800], R11 ;  /* 0x0008000b04007986 */ /* 0x000fe2000c101906 */
[----:B------:R-:W-:Y:S05]  /*1460*/  EXIT ;  /* 0x000000000000794d */ /* 0x000fea0003800000 */
        .weak           $__internal_0_$__cuda_sm20_sqrt_rn_f32_slowpath
        .type           $__internal_0_$__cuda_sm20_sqrt_rn_f32_slowpath,@function
        .size           $__internal_0_$__cuda_sm20_sqrt_rn_f32_slowpath,($__internal_1_$__cuda_sm3x_div_rn_noftz_f32_slowpath - $__internal_0_$__cuda_sm20_sqrt_rn_f32_slowpath)
$__internal_0_$__cuda_sm20_sqrt_rn_f32_slowpath:
[----:B------:R-:W-:-:S13]  /*1470*/  LOP3.LUT P0, RZ, R0, 0x7fffffff, RZ, 0xc0, !PT ;  /* 0x7fffffff00ff7812 */ /* 0x000fda000780c0ff */
[----:B------:R-:W-:Y:S01]  /*1480*/  @!P0 MOV R4, R0 ;  /* 0x0000000000048202 */ /* 0x000fe20000000f00 */
[----:B------:R-:W-:Y:S06]  /*1490*/  @!P0 BRA `(.L_x_26) ;  /* 0x0000000000408947 */ /* 0x000fec0003800000 */
[----:B------:R-:W-:-:S13]  /*14a0*/  FSETP.GEU.FTZ.AND P0, PT, R0, RZ, PT ;  /* 0x000000ff0000720b */ /* 0x000fda0003f1e000 */
[----:B------:R-:W-:Y:S01]  /*14b0*/  @!P0 IMAD.MOV.U32 R4, RZ, RZ, 0x7fffffff ;  /* 0x7fffffffff048424 */ /* 0x000fe200078e00ff */
[----:B------:R-:W-:Y:S06]  /*14c0*/  @!P0 BRA `(.L_x_26) ;  /* 0x0000000000348947 */ /* 0x000fec0003800000 */
[----:B------:R-:W-:-:S13]  /*14d0*/  FSETP.GTU.FTZ.AND P0, PT, |R0|, +INF , PT ;  /* 0x7f8000000000780b */ /* 0x000fda0003f1c200 */
[----:B------:R-:W-:Y:S01]  /*14e0*/  @P0 FADD.FTZ R4, R0, 1 ;  /* 0x3f80000000040421 */ /* 0x000fe20000010000 */
[----:B------:R-:W-:Y:S06]  /*14f0*/  @P0 BRA `(.L_x_26) ;  /* 0x0000000000280947 */ /* 0x000fec0003800000 */
[----:B------:R-:W-:-:S13]  /*1500*/  FSETP.NEU.FTZ.AND P0, PT, |R0|, +INF , PT ;  /* 0x7f8000000000780b */ /* 0x000fda0003f1d200 */
[----:B------:R-:W-:-:S04]  /*1510*/  @P0 FFMA R5, R0, 1.84467440737095516160e+19, RZ ;  /* 0x5f80000000050823 */ /* 0x000fc800000000ff */
[----:B------:R-:W0:Y:S02]  /*1520*/  @P0 MUFU.RSQ R4, R5 ;  /* 0x0000000500040308 */ /* 0x000e240000001400 */
[----:B0-----:R-:W-:Y:S01]  /*1530*/  @P0 FMUL.FTZ R8, R5, R4 ;  /* 0x0000000405080220 */ /* 0x001fe20000410000 */
[----:B------:R-:W-:Y:S01]  /*1540*/  @P0 FMUL.FTZ R9, R4, 0.5 ;  /* 0x3f00000004090820 */ /* 0x000fe20000410000 */
[----:B------:R-:W-:Y:S02]  /*1550*/  @!P0 MOV R4, R0 ;  /* 0x0000000000048202 */ /* 0x000fe40000000f00 */
[----:B------:R-:W-:-:S04]  /*1560*/  @P0 FADD.FTZ R7, -R8, -RZ ;  /* 0x800000ff08070221 */ /* 0x000fc80000010100 */
[----:B------:R-:W-:-:S04]  /*1570*/  @P0 FFMA R7, R8, R7, R5 ;  /* 0x0000000708070223 */ /* 0x000fc80000000005 */
[----:B------:R-:W-:-:S04]  /*1580*/  @P0 FFMA R7, R7, R9, R8 ;  /* 0x0000000907070223 */ /* 0x000fc80000000008 */
[----:B------:R-:W-:-:S07]  /*1590*/  @P0 FMUL.FTZ R4, R7, 2.3283064365386962891e-10 ;  /* 0x2f80000007040820 */ /* 0x000fce0000410000 */
.L_x_26:
[----:B------:R-:W-:Y:S01]  /*15a0*/  IMAD.MOV.U32 R0, RZ, RZ, R4 ;  /* 0x000000ffff007224 */ /* 0x000fe200078e0004 */
[----:B------:R-:W-:Y:S01]  /*15b0*/  MOV R4, R10 ;  /* 0x0000000a00047202 */ /* 0x000fe20000000f00 */
[----:B------:R-:W-:-:S04]  /*15c0*/  IMAD.MOV.U32 R5, RZ, RZ, 0x0 ;  /* 0x00000000ff057424 */ /* 0x000fc800078e00ff */
[----:B------:R-:W-:Y:S05]  /*15d0*/  RET.REL.NODEC R4 `(_Z11makeHVectoriPfS_) ;  /* 0xffffffe804887950 */ /* 0x000fea0003c3ffff */
        .weak           $__internal_1_$__cuda_sm3x_div_rn_noftz_f32_slowpath
        .type           $__internal_1_$__cuda_sm3x_div_rn_noftz_f32_slowpath,@function
        .size           $__internal_1_$__cuda_sm3x_div_rn_noftz_f32_slowpath,(.L_x_41 - $__internal_1_$__cuda_sm3x_div_rn_noftz_f32_slowpath)
$__internal_1_$__cuda_sm3x_div_rn_noftz_f32_slowpath:
[--C-:B------:R-:W-:Y:S01]  /*15e0*/  SHF.R.U32.HI R0, RZ, 0x17, R8.reuse ;  /* 0x00000017ff007819 */ /* 0x100fe20000011608 */
[----:B------:R-:W-:Y:S04]  /*15f0*/  BSSY.RECONVERGENT B1, `(.L_x_27) ;  /* 0x000005d000017945 */ /* 0x000fe80003800200 */
[----:B------:R-:W-:Y:S01]  /*1600*/  BSSY.RELIABLE B3, `(.L_x_28) ;  /* 0x000001b000037945 */ /* 0x000fe20003800100 */
[----:B------:R-:W-:Y:S01]  /*1610*/  IMAD.MOV.U32 R6, RZ, RZ, R8 ;  /* 0x000000ffff067224 */ /* 0x000fe200078e0008 */
[----:B------:R-:W-:-:S04]  /*1620*/  LOP3.LUT R10, R0, 0xff, RZ, 0xc0, !PT ;  /* 0x000000ff000a7812 */ /* 0x000fc800078ec0ff */
[----:B------:R-:W-:-:S04]  /*1630*/  IADD3 R5, PT, PT, R10, -0x1, RZ ;  /* 0xffffffff0a057810 */ /* 0x000fc80007ffe0ff */
[----:B------:R-:W-:-:S13]  /*1640*/  ISETP.GT.U32.AND P0, PT, R5, 0xfd, PT ;  /* 0x000000fd0500780c */ /* 0x000fda0003f04070 */
[----:B------:R-:W-:Y:S01]  /*1650*/  @!P0 MOV R3, RZ ;  /* 0x000000ff00038202 */ /* 0x000fe20000000f00 */
[----:B------:R-:W-:Y:S06]  /*1660*/  @!P0 BRA `(.L_x_29) ;  /* 0x0000000000508947 */ /* 0x000fec0003800000 */
[----:B------:R-:W-:Y:S01]  /*1670*/  FSETP.GTU.FTZ.AND P0, PT, |R8|, +INF , PT ;  /* 0x7f8000000800780b */ /* 0x000fe20003f1c200 */
[----:B------:R-:W-:-:S12]  /*1680*/  IMAD.MOV.U32 R0, RZ, RZ, R8 ;  /* 0x000000ffff007224 */ /* 0x000fd800078e0008 */
[----:B------:R-:W-:Y:S05]  /*1690*/  @P0 BREAK.RELIABLE B3 ;  /* 0x0000000000030942 */ /* 0x000fea0003800100 */
[----:B------:R-:W-:Y:S05]  /*16a0*/  @P0 BRA `(.L_x_30) ;  /* 0x0000000400400947 */ /* 0x000fea0003800000 */
[----:B------:R-:W-:-:S05]  /*16b0*/  HFMA2 R3, -RZ, RZ, 2, 0 ;  /* 0x40000000ff037431 */ /* 0x000fca00000001ff */
[----:B------:R-:W-:-:S13]  /*16c0*/  LOP3.LUT P0, RZ, R6, 0x7fffffff, R3, 0xc8, !PT ;  /* 0x7fffffff06ff7812 */ /* 0x000fda000780c803 */
[----:B------:R-:W-:Y:S05]  /*16d0*/  @!P0 BREAK.RELIABLE B3 ;  /* 0x0000000000038942 */ /* 0x000fea0003800100 */
[----:B------:R-:W-:Y:S05]  /*16e0*/  @!P0 BRA `(.L_x_31) ;  /* 0x0000000400288947 */ /* 0x000fea0003800000 */
[----:B------:R-:W-:Y:S02]  /*16f0*/  FSETP.NEU.FTZ.AND P0, PT, |R0|, +INF , PT ;  /* 0x7f8000000000780b */ /* 0x000fe40003f1d200 */
[----:B------:R-:W-:-:S04]  /*1700*/  LOP3.LUT P1, RZ, R3, 0x7fffffff, RZ, 0xc0, !PT ;  /* 0x7fffffff03ff7812 */ /* 0x000fc8000782c0ff */
[----:B------:R-:W-:-:S13]  /*1710*/  PLOP3.LUT P0, PT, P0, P1, PT, 0x2f, 0xf2 ;  /* 0x0000000000f2781c */ /* 0x000fda0000702577 */
[----:B------:R-:W-:Y:S05]  /*1720*/  @P0 BREAK.RELIABLE B3 ;  /* 0x0000000000030942 */ /* 0x000fea0003800100 */
[----:B------:R-:W-:Y:S05]  /*1730*/  @P0 BRA `(.L_x_32) ;  /* 0x00000004000c0947 */ /* 0x000fea0003800000 */
[----:B------:R-:W-:-:S13]  /*1740*/  LOP3.LUT P0, RZ, R6, 0x7fffffff, RZ, 0xc0, !PT ;  /* 0x7fffffff06ff7812 */ /* 0x000fda000780c0ff */
[----:B------:R-:W-:Y:S05]  /*1750*/  @!P0 BREAK.RELIABLE B3 ;  /* 0x0000000000038942 */ /* 0x000fea0003800100 */
[----:B------:R-:W-:Y:S05]  /*1760*/  @!P0 BRA `(.L_x_33) ;  /* 0x0000000000f48947 */ /* 0x000fea0003800000 */
[----:B------:R-:W-:Y:S01]  /*1770*/  ISETP.GE.AND P0, PT, R5, RZ, PT ;  /* 0x000000ff0500720c */ /* 0x000fe20003f06270 */
[----:B------:R-:W-:-:S12]  /*1780*/  IMAD.MOV.U32 R3, RZ, RZ, RZ ;  /* 0x000000ffff037224 */ /* 0x000fd800078e00ff */
[----:B------:R-:W-:Y:S01]  /*1790*/  @!P0 FFMA R6, R0, 1.84467440737095516160e+19, RZ ;  /* 0x5f80000000068823 */ /* 0x000fe200000000ff */
[----:B------:R-:W-:-:S07]  /*17a0*/  @!P0 IADD3 R3, PT, PT, R3, 0x40, RZ ;  /* 0x0000004003038810 */ /* 0x000fce0007ffe0ff */
.L_x_29:
[----:B------:R-:W-:Y:S05]  /*17b0*/  BSYNC.RELIABLE B3 ;  /* 0x0000000000037941 */ /* 0x000fea0003800100 */
.L_x_28:
[----:B------:R-:W-:Y:S01]  /*17c0*/  LEA R5, R10, 0xc0800000, 0x17 ;  /* 0xc08000000a057811 */ /* 0x000fe200078eb8ff */
[----:B------:R-:W-:Y:S01]  /*17d0*/  UMOV UR4, 0x40000000 ;  /* 0x4000000000047882 */ /* 0x000fe20000000000 */
[----:B------:R-:W-:Y:S01]  /*17e0*/  IADD3 R3, PT, PT, R3, 0x80, -R10 ;  /* 0x0000008003037810 */ /* 0x000fe20007ffe80a */
[----:B------:R-:W-:Y:S01]  /*17f0*/  UIADD3 UR4, UPT, UPT, UR4, -0x800000, URZ ;  /* 0xff80000004047890 */ /* 0x000fe2000fffe0ff */
[----:B------:R-:W-:Y:S01]  /*1800*/  BSSY.RECONVERGENT B3, `(.L_x_34) ;  /* 0x0000032000037945 */ /* 0x000fe20003800200 */
[----:B------:R-:W-:-:S04]  /*1810*/  IMAD.IADD R5, R6, 0x1, -R5 ;  /* 0x0000000106057824 */ /* 0x000fc800078e0a05 */
[----:B------:R-:W0:Y:S01]  /*1820*/  MUFU.RCP R0, R5 ;  /* 0x0000000500007308 */ /* 0x000e220000001000 */
[----:B------:R-:W-:-:S04]  /*1830*/  FADD.FTZ R7, -R5, -RZ ;  /* 0x800000ff05077221 */ /* 0x000fc80000010100 */
[----:B0-----:R-:W-:-:S04]  /*1840*/  FFMA R9, R0, R7, 1 ;  /* 0x3f80000000097423 */ /* 0x001fc80000000007 */
[----:B------:R-:W-:-:S04]  /*1850*/  FFMA R0, R0, R9, R0 ;  /* 0x0000000900007223 */ /* 0x000fc80000000000 */
[----:B------:R-:W-:-:S04]  /*1860*/  FFMA R6, R0, UR4, RZ ;  /* 0x0000000400067c23 */ /* 0x000fc800080000ff */
[----:B------:R-:W-:-:S04]  /*1870*/  FFMA R9, R7, R6, UR4 ;  /* 0x0000000407097e23 */ /* 0x000fc80008000006 */
[----:B------:R-:W-:-:S04]  /*1880*/  FFMA R9, R0, R9, R6 ;  /* 0x0000000900097223 */ /* 0x000fc80000000006 */
[----:B------:R-:W-:-:S04]  /*1890*/  FFMA R8, R7, R9, UR4 ;  /* 0x0000000407087e23 */ /* 0x000fc80008000009 */
[----:B------:R-:W-:-:S05]  /*18a0*/  FFMA R6, R0, R8, R9 ;  /* 0x0000000800067223 */ /* 0x000fca0000000009 */
[----:B------:R-:W-:-:S04]  /*18b0*/  SHF.R.U32.HI R5, RZ, 0x17, R6 ;  /* 0x00000017ff057819 */ /* 0x000fc80000011606 */
[----:B------:R-:W-:-:S04]  /*18c0*/  LOP3.LUT R5, R5, 0xff, RZ, 0xc0, !PT ;  /* 0x000000ff05057812 */ /* 0x000fc800078ec0ff */
[----:B------:R-:W-:-:S05]  /*18d0*/  IADD3 R7, PT, PT, R5, R3, RZ ;  /* 0x0000000305077210 */ /* 0x000fca0007ffe0ff */
[----:B------:R-:W-:-:S05]  /*18e0*/  VIADD R5, R7, 0xffffffff ;  /* 0xffffffff07057836 */ /* 0x000fca0000000000 */
[----:B------:R-:W-:-:S13]  /*18f0*/  ISETP.GE.U32.AND P0, PT, R5, 0xfe, PT ;  /* 0x000000fe0500780c */ /* 0x000fda0003f06070 */
[----:B------:R-:W-:Y:S05]  /*1900*/  @!P0 BRA `(.L_x_35) ;  /* 0x0000000000808947 */ /* 0x000fea0003800000 */
[----:B------:R-:W-:-:S13]  /*1910*/  ISETP.GT.AND P0, PT, R7, 0xfe, PT ;  /* 0x000000fe0700780c */ /* 0x000fda0003f04270 */
[----:B------:R-:W-:Y:S05]  /*1920*/  @P0 BRA `(.L_x_36) ;  /* 0x00000000006c0947 */ /* 0x000fea0003800000 */
[----:B------:R-:W-:-:S13]  /*1930*/  ISETP.GE.AND P0, PT, R7, 0x1, PT ;  /* 0x000000010700780c */ /* 0x000fda0003f06270 */
[----:B------:R-:W-:Y:S05]  /*1940*/  @P0 BRA `(.L_x_37) ;  /* 0x0000000000740947 */ /* 0x000fea0003800000 */
[----:B------:R-:W-:Y:S02]  /*1950*/  ISETP.GE.AND P0, PT, R7, -0x18, PT ;  /* 0xffffffe80700780c */ /* 0x000fe40003f06270 */
[----:B------:R-:W-:-:S11]  /*1960*/  LOP3.LUT R6, R6, 0x80000000, RZ, 0xc0, !PT ;  /* 0x8000000006067812 */ /* 0x000fd600078ec0ff */
[----:B------:R-:W-:Y:S05]  /*1970*/  @!P0 BRA `(.L_x_37) ;  /* 0x0000000000688947 */ /* 0x000fea0003800000 */
[CCC-:B------:R-:W-:Y:S01]  /*1980*/  FFMA.RZ R3, R0.reuse, R8.reuse, R9.reuse ;  /* 0x0000000800037223 */ /* 0x1c0fe2000000c009 */
[C---:B------:R-:W-:Y:S02]  /*1990*/  ISETP.NE.AND P2, PT, R7.reuse, RZ, PT ;  /* 0x000000ff0700720c */ /* 0x040fe40003f45270 */
[----:B------:R-:W-:Y:S02]  /*19a0*/  ISETP.NE.AND P1, PT, R7, RZ, PT ;  /* 0x000000ff0700720c */ /* 0x000fe40003f25270 */
[----:B------:R-:W-:Y:S01]  /*19b0*/  LOP3.LUT R5, R3, 0x7fffff, RZ, 0xc0, !PT ;  /* 0x007fffff03057812 */ /* 0x000fe200078ec0ff */
[CCC-:B------:R-:W-:Y:S01]  /*19c0*/  FFMA.RP R3, R0.reuse, R8.reuse, R9.reuse ;  /* 0x0000000800037223 */ /* 0x1c0fe20000008009 */
[----:B------:R-:W-:Y:S01]  /*19d0*/  FFMA.RM R0, R0, R8, R9 ;  /* 0x0000000800007223 */ /* 0x000fe20000004009 */
[----:B------:R-:W-:Y:S01]  /*19e0*/  IADD3 R8, PT, PT, R7, 0x20, RZ ;  /* 0x0000002007087810 */ /* 0x000fe20007ffe0ff */
[----:B------:R-:W-:Y:S01]  /*19f0*/  IMAD.MOV R7, RZ, RZ, -R7 ;  /* 0x000000ffff077224 */ /* 0x000fe200078e0a07 */
[----:B------:R-:W-:-:S02]  /*1a00*/  LOP3.LUT R5, R5, 0x800000, RZ, 0xfc, !PT ;  /* 0x0080000005057812 */ /* 0x000fc400078efcff */
[----:B------:R-:W-:Y:S02]  /*1a10*/  FSETP.NEU.FTZ.AND P0, PT, R3, R0, PT ;  /* 0x000000000300720b */ /* 0x000fe40003f1d000 */
[----:B------:R-:W-:Y:S02]  /*1a20*/  SHF.L.U32 R8, R5, R8, RZ ;  /* 0x0000000805087219 */ /* 0x000fe400000006ff */
[----:B------:R-:W-:Y:S02]  /*1a30*/  SEL R0, R7, RZ, P2 ;  /* 0x000000ff07007207 */ /* 0x000fe40001000000 */
[----:B------:R-:W-:Y:S02]  /*1a40*/  ISETP.NE.AND P1, PT, R8, RZ, P1 ;  /* 0x000000ff0800720c */ /* 0x000fe40000f25270 */
[----:B------:R-:W-:Y:S02]  /*1a50*/  SHF.R.U32.HI R0, RZ, R0, R5 ;  /* 0x00000000ff007219 */ /* 0x000fe40000011605 */
[----:B------:R-:W-:-:S02]  /*1a60*/  PLOP3.LUT P0, PT, P0, P1, PT, 0xf8, 0x8f ;  /* 0x00000000008f781c */ /* 0x000fc40000703f70 */
[----:B------:R-:W-:Y:S02]  /*1a70*/  SHF.R.U32.HI R8, RZ, 0x1, R0 ;  /* 0x00000001ff087819 */ /* 0x000fe40000011600 */
[----:B------:R-:W-:-:S04]  /*1a80*/  SEL R3, RZ, 0x1, !P0 ;  /* 0x00000001ff037807 */ /* 0x000fc80004000000 */
[----:B------:R-:W-:-:S04]  /*1a90*/  LOP3.LUT R3, R3, 0x1, R8, 0xf8, !PT ;  /* 0x0000000103037812 */ /* 0x000fc800078ef808 */
[----:B------:R-:W-:-:S04]  /*1aa0*/  LOP3.LUT R3, R3, R0, RZ, 0xc0, !PT ;  /* 0x0000000003037212 */ /* 0x000fc800078ec0ff */
[----:B------:R-:W-:-:S04]  /*1ab0*/  IADD3 R3, PT, PT, R8, R3, RZ ;  /* 0x0000000308037210 */ /* 0x000fc80007ffe0ff */
[----:B------:R-:W-:Y:S01]  /*1ac0*/  LOP3.LUT R6, R3, R6, RZ, 0xfc, !PT ;  /* 0x0000000603067212 */ /* 0x000fe200078efcff */
[----:B------:R-:W-:Y:S06]  /*1ad0*/  BRA `(.L_x_37) ;  /* 0x0000000000107947 */ /* 0x000fec0003800000 */
.L_x_36:
[----:B------:R-:W-:-:S04]  /*1ae0*/  LOP3.LUT R6, R6, 0x80000000, RZ, 0xc0, !PT ;  /* 0x8000000006067812 */ /* 0x000fc800078ec0ff */
[----:B------:R-:W-:Y:S01]  /*1af0*/  LOP3.LUT R6, R6, 0x7f800000, RZ, 0xfc, !PT ;  /* 0x7f80000006067812 */ /* 0x000fe200078efcff */
[----:B------:R-:W-:Y:S06]  /*1b00*/  BRA `(.L_x_37) ;  /* 0x0000000000047947 */ /* 0x000fec0003800000 */
.L_x_35:
[----:B------:R-:W-:-:S07]  /*1b10*/  IMAD R6, R3, 0x800000, R6 ;  /* 0x0080000003067824 */ /* 0x000fce00078e0206 */
.L_x_37:
[----:B------:R-:W-:Y:S05]  /*1b20*/  BSYNC.RECONVERGENT B3 ;  /* 0x0000000000037941 */ /* 0x000fea0003800200 */
.L_x_34:
[----:B------:R-:W-:Y:S05]  /*1b30*/  BRA `(.L_x_38) ;  /* 0x0000000000207947 */ /* 0x000fea0003800000 */
.L_x_33:
[----:B------:R-:W-:-:S04]  /*1b40*/  LOP3.LUT R6, R6, 0x80000000, R3, 0x48, !PT ;  /* 0x8000000006067812 */ /* 0x000fc800078e4803 */
[----:B------:R-:W-:Y:S01]  /*1b50*/  LOP3.LUT R6, R6, 0x7f800000, RZ, 0xfc, !PT ;  /* 0x7f80000006067812 */ /* 0x000fe200078efcff */
[----:B------:R-:W-:Y:S06]  /*1b60*/  BRA `(.L_x_38) ;  /* 0x0000000000147947 */ /* 0x000fec0003800000 */
.L_x_32:
[----:B------:R-:W-:Y:S01]  /*1b70*/  LOP3.LUT R6, R6, 0x80000000, R3, 0x48, !PT ;  /* 0x8000000006067812 */ /* 0x000fe200078e4803 */
[----:B------:R-:W-:Y:S06]  /*1b80*/  BRA `(.L_x_38) ;  /* 0x00000000000c7947 */ /* 0x000fec0003800000 */
.L_x_31:
[----:B------:R-:W0:Y:S01]  /*1b90*/  MUFU.RSQ R6, -QNAN ;  /* 0xffc0000000067908 */ /* 0x000e220000001400 */
[----:B------:R-:W-:Y:S05]  /*1ba0*/  BRA `(.L_x_38) ;  /* 0x0000000000047947 */ /* 0x000fea0003800000 */
.L_x_30:
[----:B------:R-:W-:-:S07]  /*1bb0*/  FADD.FTZ R6, R0, 2 ;  /* 0x4000000000067421 */ /* 0x000fce0000010000 */
.L_x_38:
[----:B------:R-:W-:Y:S05]  /*1bc0*/  BSYNC.RECONVERGENT B1 ;  /* 0x0000000000017941 */ /* 0x000fea0003800200 */
.L_x_27:
[----:B------:R-:W-:-:S04]  /*1bd0*/  HFMA2 R5, -RZ, RZ, 0, 0 ;  /* 0x00000000ff057431 */ /* 0x000fc800000001ff */
[----:B0-----:R-:W-:Y:S05]  /*1be0*/  RET.REL.NODEC R4 `(_Z11makeHVectoriPfS_) ;  /* 0xffffffe404047950 */ /* 0x001fea0003c3ffff */
.L_x_39:
[----:B------:R-:W-:-:S00]  /*1bf0*/  BRA `(.L_x_39) ;  /* 0xfffffffc00fc7947 */ /* 0x000fc0000383ffff */
[----:B------:R-:W-:-:S00]  /*1c00*/  NOP ;  /* 0x0000000000007918 */ /* 0x000fc00000000000 */
[----:B------:R-:W-:-:S00]  /*1c10*/  NOP ;  /* 0x0000000000007918 */ /* 0x000fc00000000000 */
[----:B------:R-:W-:-:S00]  /*1c20*/  NOP ;  /* 0x0000000000007918 */ /* 0x000fc00000000000 */
[----:B------:R-:W-:-:S00]  /*1c30*/  NOP ;  /* 0x0000000000007918 */ /* 0x000fc00000000000 */
[----:B------:R-:W-:-:S00]  /*1c40*/  NOP ;  /* 0x0000000000007918 */ /* 0x000fc00000000000 */
[----:B------:R-:W-:-:S00]  /*1c50*/  NOP ;  /* 0x0000000000007918 */ /* 0x000fc00000000000 */
[----:B------:R-:W-:-:S00]  /*1c60*/  NOP ;  /* 0x0000000000007918 */ /* 0x000fc00000000000 */
[----:B------:R-:W-:-:S00]  /*1c70*/  NOP ;  /* 0x0000000000007918 */ /* 0x000fc00000000000 */
.L_x_41:


//--------------------- .nv.shared._Z11makeHVectoriPfS_ --------------------------
	.section	.nv.shared._Z11makeHVectoriPfS_,"aw",@nobits
	.sectionflags	@""
	.align	4
.nv.shared._Z11makeHVectoriPfS_:
	.zero		3076


//--------------------- .nv.shared.reserved.0     --------------------------
	.section	.nv.shared.reserved.0,"aw",@nobits
	.weak		__nv_reservedSMEM_offset_0_alias
	.size		__nv_reservedSMEM_offset_0_alias, 0, 64
	.other		__nv_reservedSMEM_offset_0_alias,@"STO_CUDA_RESERVED_SHARED STV_DEFAULT"
__nv_reservedSMEM_offset_0_alias:
	.zero		0
	.zero		64


//--------------------- .nv.constant0._Z11makeHVectoriPfS_ --------------------------
	.section	.nv.constant0._Z11makeHVectoriPfS_,"a",@progbits
	.sectionflags	@""
	.align	4
.nv.constant0._Z11makeHVectoriPfS_:
	.zero		920


//--------------------- SYMBOLS --------------------------

	.type		.nv.reservedSmem.offset0,@object
	.size		.nv.reservedSmem.offset0,0x4
	.type		.nv.reservedSmem.cap,@object
	.size		.nv.reservedSmem.cap,0x4
